//
// Generated by NVIDIA NVVM Compiler
//
// Compiler Build ID: CL-36424714
// Cuda compilation tools, release 13.0, V13.0.88
// Based on NVVM 20.0.0
//

.version 9.0
.target sm_100
.address_size 64

	// .globl	_Z12naive_kernelPKdPdm
.extern .shared .align 16 .b8 tile[];

.visible .entry _Z12naive_kernelPKdPdm(
	.param .u64 .ptr .align 1 _Z12naive_kernelPKdPdm_param_0,
	.param .u64 .ptr .align 1 _Z12naive_kernelPKdPdm_param_1,
	.param .u64 _Z12naive_kernelPKdPdm_param_2
)
{
	.reg .pred 	%p<14>;
	.reg .b32 	%r<19>;
	.reg .b64 	%rd<44>;
	.reg .b64 	%fd<13>;

	ld.param.u64 	%rd4, [_Z12naive_kernelPKdPdm_param_0];
	ld.param.u64 	%rd5, [_Z12naive_kernelPKdPdm_param_1];
	ld.param.u64 	%rd6, [_Z12naive_kernelPKdPdm_param_2];
	mov.u32 	%r3, %ctaid.x;
	mov.u32 	%r4, %ntid.x;
	mov.u32 	%r5, %tid.x;
	mad.lo.s32 	%r6, %r3, %r4, %r5;
	mov.u32 	%r7, %ctaid.y;
	mov.u32 	%r8, %ntid.y;
	mov.u32 	%r9, %tid.y;
	mad.lo.s32 	%r1, %r7, %r8, %r9;
	mov.u32 	%r10, %ctaid.z;
	mov.u32 	%r11, %ntid.z;
	mov.u32 	%r12, %tid.z;
	mad.lo.s32 	%r2, %r10, %r11, %r12;
	setp.lt.s32 	%p4, %r6, 1;
	cvt.s64.s32 	%rd1, %r6;
	add.s64 	%rd2, %rd6, -1;
	setp.le.u64 	%p5, %rd2, %rd1;
	or.pred  	%p6, %p4, %p5;
	setp.eq.s32 	%p7, %r1, 0;
	mov.pred 	%p13, 0;
	or.pred  	%p8, %p7, %p6;
	@%p8 bra 	$L__BB0_2;
	cvt.u64.u32 	%rd7, %r1;
	setp.gt.u64 	%p13, %rd2, %rd7;
$L__BB0_2:
	setp.eq.s32 	%p9, %r2, 0;
	not.pred 	%p10, %p13;
	or.pred  	%p11, %p10, %p9;
	@%p11 bra 	$L__BB0_5;
	cvt.u64.u32 	%rd3, %r2;
	setp.le.u64 	%p12, %rd2, %rd3;
	@%p12 bra 	$L__BB0_5;
	cvta.to.global.u64 	%rd8, %rd4;
	cvt.u32.u64 	%r13, %rd1;
	add.s32 	%r14, %r13, -1;
	cvt.s64.s32 	%rd9, %r14;
	mul.lo.s64 	%rd10, %rd6, %rd9;
	cvt.u64.u32 	%rd11, %r1;
	mul.lo.s64 	%rd12, %rd6, %rd11;
	add.s64 	%rd13, %rd12, %rd3;
	mad.lo.s64 	%rd14, %rd10, %rd6, %rd13;
	shl.b64 	%rd15, %rd14, 3;
	add.s64 	%rd16, %rd8, %rd15;
	ld.global.f64 	%fd1, [%rd16];
	add.s32 	%r15, %r13, 1;
	cvt.s64.s32 	%rd17, %r15;
	mul.lo.s64 	%rd18, %rd6, %rd17;
	mad.lo.s64 	%rd19, %rd18, %rd6, %rd13;
	shl.b64 	%rd20, %rd19, 3;
	add.s64 	%rd21, %rd8, %rd20;
	ld.global.f64 	%fd2, [%rd21];
	add.f64 	%fd3, %fd1, %fd2;
	mul.lo.s64 	%rd22, %rd6, %rd1;
	mul.lo.s64 	%rd23, %rd22, %rd6;
	add.s32 	%r16, %r1, -1;
	cvt.s64.s32 	%rd24, %r16;
	mad.lo.s64 	%rd25, %rd6, %rd24, %rd3;
	add.s64 	%rd26, %rd25, %rd23;
	shl.b64 	%rd27, %rd26, 3;
	add.s64 	%rd28, %rd8, %rd27;
	ld.global.f64 	%fd4, [%rd28];
	add.f64 	%fd5, %fd3, %fd4;
	add.s32 	%r17, %r1, 1;
	cvt.u64.u32 	%rd29, %r17;
	mad.lo.s64 	%rd30, %rd6, %rd29, %rd3;
	add.s64 	%rd31, %rd30, %rd23;
	shl.b64 	%rd32, %rd31, 3;
	add.s64 	%rd33, %rd8, %rd32;
	ld.global.f64 	%fd6, [%rd33];
	add.f64 	%fd7, %fd5, %fd6;
	add.s64 	%rd34, %rd23, %rd12;
	add.s32 	%r18, %r2, -1;
	cvt.u64.u32 	%rd35, %r18;
	add.s64 	%rd36, %rd34, %rd35;
	shl.b64 	%rd37, %rd36, 3;
	add.s64 	%rd38, %rd8, %rd37;
	ld.global.f64 	%fd8, [%rd38];
	add.f64 	%fd9, %fd7, %fd8;
	add.s64 	%rd39, %rd13, %rd23;
	shl.b64 	%rd40, %rd39, 3;
	add.s64 	%rd41, %rd8, %rd40;
	ld.global.f64 	%fd10, [%rd41+8];
	add.f64 	%fd11, %fd9, %fd10;
	mul.f64 	%fd12, %fd11, 0d3FE999999999999A;
	cvta.to.global.u64 	%rd42, %rd5;
	add.s64 	%rd43, %rd42, %rd40;
	st.global.f64 	[%rd43], %fd12;
$L__BB0_5:
	ret;

}
	// .globl	_Z12shmem_kernelPKdPdm
.visible .entry _Z12shmem_kernelPKdPdm(
	.param .u64 .ptr .align 1 _Z12shmem_kernelPKdPdm_param_0,
	.param .u64 .ptr .align 1 _Z12shmem_kernelPKdPdm_param_1,
	.param .u64 _Z12shmem_kernelPKdPdm_param_2
)
{
	.reg .pred 	%p<33>;
	.reg .b32 	%r<93>;
	.reg .b64 	%rd<52>;
	.reg .b64 	%fd<20>;

	ld.param.u64 	%rd9, [_Z12shmem_kernelPKdPdm_param_0];
	ld.param.u64 	%rd12, [_Z12shmem_kernelPKdPdm_param_2];
	cvta.to.global.u64 	%rd1, %rd9;
	mov.u32 	%r1, %tid.x;
	mov.u32 	%r2, %tid.y;
	mov.u32 	%r3, %tid.z;
	mov.u32 	%r4, %ntid.x;
	mov.u32 	%r12, %ntid.y;
	mov.u32 	%r13, %ntid.z;
	mov.u32 	%r14, %ctaid.x;
	mad.lo.s32 	%r15, %r14, %r4, %r1;
	mov.u32 	%r16, %ctaid.y;
	mul.lo.s32 	%r5, %r16, %r12;
	add.s32 	%r17, %r5, %r2;
	mov.u32 	%r19, %ctaid.z;
	mad.lo.s32 	%r20, %r19, %r13, %r3;
	add.s32 	%r6, %r4, 2;
	add.s32 	%r21, %r12, 2;
	mul.lo.s32 	%r7, %r6, %r21;
	mad.lo.s32 	%r8, %r7, %r3, %r7;
	cvt.s64.s32 	%rd2, %r15;
	cvt.u64.u32 	%rd3, %r17;
	max.u64 	%rd13, %rd2, %rd3;
	cvt.u64.u32 	%rd4, %r20;
	mul.lo.s64 	%rd5, %rd12, %rd2;
	add.s64 	%rd14, %rd5, %rd3;
	mul.lo.s64 	%rd6, %rd14, %rd12;
	add.s64 	%rd7, %rd6, %rd4;
	max.u64 	%rd15, %rd4, %rd13;
	setp.ge.u64 	%p1, %rd15, %rd12;
	@%p1 bra 	$L__BB1_2;
	shl.b64 	%rd16, %rd7, 3;
	add.s64 	%rd17, %rd1, %rd16;
	ld.global.f64 	%fd1, [%rd17];
	mad.lo.s32 	%r22, %r6, %r2, %r6;
	add.s32 	%r23, %r22, %r1;
	add.s32 	%r24, %r23, %r8;
	shl.b32 	%r25, %r24, 3;
	mov.u32 	%r26, tile;
	add.s32 	%r27, %r26, %r25;
	st.shared.f64 	[%r27+8], %fd1;
$L__BB1_2:
	cvt.u32.u64 	%r28, %rd2;
	setp.ne.s32 	%p2, %r1, 0;
	setp.lt.s32 	%p3, %r28, 1;
	or.pred  	%p4, %p2, %p3;
	@%p4 bra 	$L__BB1_4;
	add.s32 	%r30, %r28, -1;
	cvt.u64.u32 	%rd18, %r30;
	mad.lo.s64 	%rd19, %rd12, %rd18, %rd3;
	mad.lo.s64 	%rd20, %rd19, %rd12, %rd4;
	shl.b64 	%rd21, %rd20, 3;
	add.s64 	%rd22, %rd1, %rd21;
	ld.global.f64 	%fd2, [%rd22];
	mad.lo.s32 	%r31, %r6, %r2, %r6;
	add.s32 	%r32, %r8, %r31;
	shl.b32 	%r33, %r32, 3;
	mov.u32 	%r34, tile;
	add.s32 	%r35, %r34, %r33;
	st.shared.f64 	[%r35], %fd2;
$L__BB1_4:
	add.s32 	%r36, %r4, -1;
	setp.ne.s32 	%p5, %r1, %r36;
	add.s64 	%rd8, %rd12, -1;
	setp.le.u64 	%p6, %rd8, %rd2;
	or.pred  	%p7, %p5, %p6;
	@%p7 bra 	$L__BB1_6;
	cvt.u32.u64 	%r37, %rd2;
	add.s32 	%r38, %r37, 1;
	cvt.s64.s32 	%rd23, %r38;
	mad.lo.s64 	%rd24, %rd12, %rd23, %rd3;
	mad.lo.s64 	%rd25, %rd24, %rd12, %rd4;
	shl.b64 	%rd26, %rd25, 3;
	add.s64 	%rd27, %rd1, %rd26;
	ld.global.f64 	%fd3, [%rd27];
	mad.lo.s32 	%r39, %r6, %r2, %r6;
	add.s32 	%r40, %r39, %r1;
	add.s32 	%r42, %r40, %r8;
	shl.b32 	%r43, %r42, 3;
	mov.u32 	%r44, tile;
	add.s32 	%r45, %r44, %r43;
	st.shared.f64 	[%r45+16], %fd3;
$L__BB1_6:
	cvt.u32.u64 	%r46, %rd3;
	setp.ne.s32 	%p8, %r2, 0;
	setp.eq.s32 	%p9, %r46, 0;
	or.pred  	%p10, %p8, %p9;
	@%p10 bra 	$L__BB1_8;
	cvt.u32.u64 	%r47, %rd3;
	add.s32 	%r48, %r47, -1;
	cvt.u64.u32 	%rd29, %r48;
	add.s64 	%rd30, %rd5, %rd29;
	mad.lo.s64 	%rd31, %rd30, %rd12, %rd4;
	shl.b64 	%rd32, %rd31, 3;
	add.s64 	%rd33, %rd1, %rd32;
	ld.global.f64 	%fd4, [%rd33];
	add.s32 	%r50, %r8, %r1;
	shl.b32 	%r51, %r50, 3;
	mov.u32 	%r52, tile;
	add.s32 	%r53, %r52, %r51;
	st.shared.f64 	[%r53+8], %fd4;
$L__BB1_8:
	mad.lo.s32 	%r54, %r6, %r2, %r6;
	add.s32 	%r10, %r54, %r1;
	add.s32 	%r56, %r12, -1;
	setp.ne.s32 	%p11, %r2, %r56;
	setp.le.u64 	%p12, %rd8, %rd3;
	or.pred  	%p13, %p11, %p12;
	@%p13 bra 	$L__BB1_10;
	add.s32 	%r57, %r2, %r5;
	add.s32 	%r58, %r57, 1;
	cvt.u64.u32 	%rd35, %r58;
	add.s64 	%rd36, %rd5, %rd35;
	mad.lo.s64 	%rd37, %rd36, %rd12, %rd4;
	shl.b64 	%rd38, %rd37, 3;
	add.s64 	%rd39, %rd1, %rd38;
	ld.global.f64 	%fd5, [%rd39];
	add.s32 	%r59, %r10, %r8;
	add.s32 	%r60, %r59, %r6;
	shl.b32 	%r61, %r60, 3;
	mov.u32 	%r62, tile;
	add.s32 	%r63, %r62, %r61;
	st.shared.f64 	[%r63+8], %fd5;
$L__BB1_10:
	cvt.u32.u64 	%r64, %rd4;
	setp.ne.s32 	%p14, %r3, 0;
	setp.eq.s32 	%p15, %r64, 0;
	or.pred  	%p16, %p14, %p15;
	@%p16 bra 	$L__BB1_12;
	add.s32 	%r66, %r64, -1;
	cvt.u64.u32 	%rd40, %r66;
	add.s64 	%rd41, %rd6, %rd40;
	shl.b64 	%rd42, %rd41, 3;
	add.s64 	%rd43, %rd1, %rd42;
	ld.global.f64 	%fd6, [%rd43];
	shl.b32 	%r67, %r10, 3;
	mov.u32 	%r68, tile;
	add.s32 	%r69, %r68, %r67;
	st.shared.f64 	[%r69+8], %fd6;
$L__BB1_12:
	add.s32 	%r71, %r13, -1;
	setp.ne.s32 	%p17, %r3, %r71;
	setp.le.u64 	%p18, %rd8, %rd4;
	add.s32 	%r72, %r10, %r8;
	add.s32 	%r73, %r72, %r7;
	shl.b32 	%r74, %r73, 3;
	mov.u32 	%r75, tile;
	add.s32 	%r11, %r75, %r74;
	or.pred  	%p19, %p17, %p18;
	@%p19 bra 	$L__BB1_14;
	ld.param.u64 	%rd50, [_Z12shmem_kernelPKdPdm_param_0];
	cvta.to.global.u64 	%rd44, %rd50;
	shl.b64 	%rd45, %rd7, 3;
	add.s64 	%rd46, %rd44, %rd45;
	ld.global.f64 	%fd7, [%rd46+8];
	st.shared.f64 	[%r11+8], %fd7;
$L__BB1_14:
	cvt.u32.u64 	%r77, %rd3;
	cvt.u32.u64 	%r78, %rd2;
	setp.le.u64 	%p20, %rd8, %rd4;
	setp.ne.s32 	%p21, %r64, 0;
	setp.gt.u64 	%p22, %rd8, %rd3;
	setp.ne.s32 	%p23, %r77, 0;
	setp.gt.u64 	%p24, %rd8, %rd2;
	setp.gt.s32 	%p25, %r78, 0;
	bar.sync 	0;
	and.pred  	%p26, %p25, %p24;
	and.pred  	%p27, %p23, %p26;
	and.pred  	%p28, %p21, %p22;
	and.pred  	%p30, %p27, %p28;
	not.pred 	%p31, %p30;
	or.pred  	%p32, %p20, %p31;
	@%p32 bra 	$L__BB1_16;
	ld.param.u64 	%rd51, [_Z12shmem_kernelPKdPdm_param_1];
	shl.b32 	%r80, %r72, 3;
	add.s32 	%r82, %r75, %r80;
	ld.shared.f64 	%fd8, [%r82];
	ld.shared.f64 	%fd9, [%r82+16];
	add.f64 	%fd10, %fd8, %fd9;
	mad.lo.s32 	%r83, %r2, %r6, %r1;
	add.s32 	%r84, %r83, %r8;
	shl.b32 	%r85, %r84, 3;
	add.s32 	%r86, %r75, %r85;
	ld.shared.f64 	%fd11, [%r86+8];
	add.f64 	%fd12, %fd10, %fd11;
	add.s32 	%r87, %r72, %r6;
	shl.b32 	%r88, %r87, 3;
	add.s32 	%r89, %r75, %r88;
	ld.shared.f64 	%fd13, [%r89+8];
	add.f64 	%fd14, %fd12, %fd13;
	mad.lo.s32 	%r90, %r7, %r3, %r10;
	shl.b32 	%r91, %r90, 3;
	add.s32 	%r92, %r75, %r91;
	ld.shared.f64 	%fd15, [%r92+8];
	add.f64 	%fd16, %fd14, %fd15;
	ld.shared.f64 	%fd17, [%r11+8];
	add.f64 	%fd18, %fd16, %fd17;
	mul.f64 	%fd19, %fd18, 0d3FE999999999999A;
	cvta.to.global.u64 	%rd47, %rd51;
	shl.b64 	%rd48, %rd7, 3;
	add.s64 	%rd49, %rd47, %rd48;
	st.global.f64 	[%rd49], %fd19;
$L__BB1_16:
	ret;

}
	// .globl	_Z10opt_kernelPKdPdm
.visible .entry _Z10opt_kernelPKdPdm(
	.param .u64 .ptr .align 1 _Z10opt_kernelPKdPdm_param_0,
	.param .u64 .ptr .align 1 _Z10opt_kernelPKdPdm_param_1,
	.param .u64 _Z10opt_kernelPKdPdm_param_2
)
{
	.reg .pred 	%p<32>;
	.reg .b32 	%r<92>;
	.reg .b64 	%rd<53>;
	.reg .b64 	%fd<20>;

	ld.param.u64 	%rd11, [_Z10opt_kernelPKdPdm_param_0];
	ld.param.u64 	%rd12, [_Z10opt_kernelPKdPdm_param_2];
	cvta.to.global.u64 	%rd1, %rd11;
	mov.u32 	%r1, %tid.x;
	mov.u32 	%r2, %tid.y;
	mov.u32 	%r3, %tid.z;
	mov.u32 	%r4, %ntid.x;
	mov.u32 	%r5, %ntid.y;
	mov.u32 	%r15, %ntid.z;
	mov.u32 	%r16, %ctaid.x;
	mad.lo.s32 	%r17, %r16, %r4, %r1;
	mov.u32 	%r18, %ctaid.y;
	mul.lo.s32 	%r6, %r18, %r5;
	add.s32 	%r19, %r6, %r2;
	mov.u32 	%r21, %ctaid.z;
	mul.lo.s32 	%r7, %r21, %r15;
	add.s32 	%r22, %r7, %r3;
	add.s32 	%r8, %r4, 2;
	add.s32 	%r23, %r5, 2;
	mul.lo.s32 	%r9, %r8, %r23;
	mad.lo.s32 	%r24, %r8, %r2, %r8;
	add.s32 	%r10, %r24, %r1;
	mad.lo.s32 	%r11, %r9, %r3, %r9;
	cvt.u64.u32 	%rd2, %r22;
	cvt.u64.u32 	%rd3, %r19;
	max.u64 	%rd13, %rd2, %rd3;
	cvt.s64.s32 	%rd4, %r17;
	mul.lo.s64 	%rd5, %rd12, %rd2;
	add.s64 	%rd14, %rd5, %rd3;
	mul.lo.s64 	%rd6, %rd14, %rd12;
	max.u64 	%rd15, %rd4, %rd13;
	setp.ge.u64 	%p1, %rd15, %rd12;
	@%p1 bra 	$L__BB2_2;
	add.s64 	%rd16, %rd6, %rd4;
	shl.b64 	%rd17, %rd16, 3;
	add.s64 	%rd18, %rd1, %rd17;
	ld.global.f64 	%fd1, [%rd18];
	add.s32 	%r25, %r10, %r11;
	shl.b32 	%r26, %r25, 3;
	mov.u32 	%r27, tile;
	add.s32 	%r28, %r27, %r26;
	st.shared.f64 	[%r28+8], %fd1;
$L__BB2_2:
	cvt.u32.u64 	%r29, %rd4;
	setp.ne.s32 	%p2, %r1, 0;
	setp.lt.s32 	%p3, %r29, 1;
	or.pred  	%p4, %p2, %p3;
	@%p4 bra 	$L__BB2_4;
	add.s32 	%r31, %r29, -1;
	cvt.u64.u32 	%rd19, %r31;
	add.s64 	%rd20, %rd6, %rd19;
	shl.b64 	%rd21, %rd20, 3;
	add.s64 	%rd22, %rd1, %rd21;
	ld.global.f64 	%fd2, [%rd22];
	mad.lo.s32 	%r32, %r8, %r2, %r8;
	add.s32 	%r34, %r11, %r32;
	shl.b32 	%r35, %r34, 3;
	mov.u32 	%r36, tile;
	add.s32 	%r37, %r36, %r35;
	st.shared.f64 	[%r37], %fd2;
$L__BB2_4:
	add.s32 	%r38, %r4, -1;
	setp.ne.s32 	%p5, %r1, %r38;
	add.s64 	%rd7, %rd12, -1;
	setp.le.u64 	%p6, %rd7, %rd4;
	or.pred  	%p7, %p5, %p6;
	@%p7 bra 	$L__BB2_6;
	add.s64 	%rd23, %rd6, %rd4;
	shl.b64 	%rd24, %rd23, 3;
	add.s64 	%rd25, %rd1, %rd24;
	ld.global.f64 	%fd3, [%rd25+8];
	add.s32 	%r40, %r10, %r11;
	shl.b32 	%r41, %r40, 3;
	mov.u32 	%r42, tile;
	add.s32 	%r43, %r42, %r41;
	st.shared.f64 	[%r43+16], %fd3;
$L__BB2_6:
	cvt.u32.u64 	%r44, %rd3;
	setp.ne.s32 	%p8, %r2, 0;
	setp.eq.s32 	%p9, %r44, 0;
	or.pred  	%p10, %p8, %p9;
	@%p10 bra 	$L__BB2_8;
	cvt.u32.u64 	%r45, %rd3;
	add.s32 	%r46, %r45, -1;
	cvt.u64.u32 	%rd27, %r46;
	add.s64 	%rd28, %rd5, %rd27;
	mad.lo.s64 	%rd29, %rd28, %rd12, %rd4;
	shl.b64 	%rd30, %rd29, 3;
	add.s64 	%rd31, %rd1, %rd30;
	ld.global.f64 	%fd4, [%rd31];
	add.s32 	%r48, %r11, %r1;
	shl.b32 	%r49, %r48, 3;
	mov.u32 	%r50, tile;
	add.s32 	%r51, %r50, %r49;
	st.shared.f64 	[%r51+8], %fd4;
$L__BB2_8:
	add.s32 	%r53, %r5, -1;
	setp.ne.s32 	%p11, %r2, %r53;
	setp.le.u64 	%p12, %rd7, %rd3;
	or.pred  	%p13, %p11, %p12;
	@%p13 bra 	$L__BB2_10;
	add.s32 	%r54, %r2, %r6;
	add.s32 	%r55, %r54, 1;
	cvt.u64.u32 	%rd33, %r55;
	add.s64 	%rd34, %rd5, %rd33;
	mad.lo.s64 	%rd35, %rd34, %rd12, %rd4;
	shl.b64 	%rd36, %rd35, 3;
	add.s64 	%rd37, %rd1, %rd36;
	ld.global.f64 	%fd5, [%rd37];
	add.s32 	%r56, %r10, %r11;
	add.s32 	%r57, %r56, %r8;
	shl.b32 	%r58, %r57, 3;
	mov.u32 	%r59, tile;
	add.s32 	%r60, %r59, %r58;
	st.shared.f64 	[%r60+8], %fd5;
$L__BB2_10:
	cvt.u32.u64 	%r61, %rd2;
	setp.ne.s32 	%p14, %r3, 0;
	setp.eq.s32 	%p15, %r61, 0;
	or.pred  	%p16, %p14, %p15;
	@%p16 bra 	$L__BB2_12;
	add.s32 	%r63, %r61, -1;
	cvt.u64.u32 	%rd38, %r63;
	mad.lo.s64 	%rd39, %rd12, %rd38, %rd3;
	mad.lo.s64 	%rd40, %rd39, %rd12, %rd4;
	shl.b64 	%rd41, %rd40, 3;
	add.s64 	%rd42, %rd1, %rd41;
	ld.global.f64 	%fd6, [%rd42];
	shl.b32 	%r64, %r10, 3;
	mov.u32 	%r65, tile;
	add.s32 	%r66, %r65, %r64;
	st.shared.f64 	[%r66+8], %fd6;
$L__BB2_12:
	add.s32 	%r68, %r15, -1;
	setp.ne.s32 	%p17, %r3, %r68;
	setp.le.u64 	%p18, %rd7, %rd2;
	add.s32 	%r69, %r10, %r11;
	add.s32 	%r70, %r69, %r9;
	shl.b32 	%r71, %r70, 3;
	mov.u32 	%r72, tile;
	add.s32 	%r14, %r72, %r71;
	or.pred  	%p19, %p17, %p18;
	@%p19 bra 	$L__BB2_14;
	add.s32 	%r73, %r3, %r7;
	add.s32 	%r74, %r73, 1;
	cvt.u64.u32 	%rd43, %r74;
	mad.lo.s64 	%rd44, %rd12, %rd43, %rd3;
	mad.lo.s64 	%rd45, %rd44, %rd12, %rd4;
	shl.b64 	%rd46, %rd45, 3;
	add.s64 	%rd47, %rd1, %rd46;
	ld.global.f64 	%fd7, [%rd47];
	st.shared.f64 	[%r14+8], %fd7;
$L__BB2_14:
	cvt.u32.u64 	%r75, %rd4;
	cvt.u32.u64 	%r76, %rd3;
	setp.gt.u64 	%p20, %rd7, %rd2;
	setp.ne.s32 	%p21, %r61, 0;
	setp.gt.u64 	%p22, %rd7, %rd3;
	setp.ne.s32 	%p23, %r76, 0;
	setp.gt.s32 	%p24, %r75, 0;
	bar.sync 	0;
	and.pred  	%p25, %p21, %p23;
	and.pred  	%p26, %p25, %p20;
	and.pred  	%p27, %p24, %p22;
	and.pred  	%p29, %p26, %p27;
	not.pred 	%p30, %p29;
	@%p30 bra 	$L__BB2_17;
	setp.le.u64 	%p31, %rd7, %rd4;
	@%p31 bra 	$L__BB2_17;
	ld.param.u64 	%rd52, [_Z10opt_kernelPKdPdm_param_1];
	shl.b32 	%r79, %r69, 3;
	add.s32 	%r81, %r72, %r79;
	ld.shared.f64 	%fd8, [%r81];
	ld.shared.f64 	%fd9, [%r81+16];
	add.f64 	%fd10, %fd8, %fd9;
	mad.lo.s32 	%r82, %r2, %r8, %r1;
	add.s32 	%r83, %r82, %r11;
	shl.b32 	%r84, %r83, 3;
	add.s32 	%r85, %r72, %r84;
	ld.shared.f64 	%fd11, [%r85+8];
	add.f64 	%fd12, %fd10, %fd11;
	add.s32 	%r86, %r69, %r8;
	shl.b32 	%r87, %r86, 3;
	add.s32 	%r88, %r72, %r87;
	ld.shared.f64 	%fd13, [%r88+8];
	add.f64 	%fd14, %fd12, %fd13;
	mad.lo.s32 	%r89, %r9, %r3, %r10;
	shl.b32 	%r90, %r89, 3;
	add.s32 	%r91, %r72, %r90;
	ld.shared.f64 	%fd15, [%r91+8];
	add.f64 	%fd16, %fd14, %fd15;
	ld.shared.f64 	%fd17, [%r14+8];
	add.f64 	%fd18, %fd16, %fd17;
	mul.f64 	%fd19, %fd18, 0d3FE999999999999A;
	add.s64 	%rd48, %rd6, %rd4;
	cvta.to.global.u64 	%rd49, %rd52;
	shl.b64 	%rd50, %rd48, 3;
	add.s64 	%rd51, %rd49, %rd50;
	st.global.f64 	[%rd51], %fd19;
$L__BB2_17:
	ret;

}


// ===== COMPILED SASS (sm_100) =====

	.target	sm_100

	.elftype	@"ET_EXEC"


//--------------------- .note.nv.tkinfo           --------------------------
	.section	.note.nv.tkinfo,"",@"SHT_NOTE"
	.sectionflags	@"SHF_NOTE_NV_TKINFO"
	.tkinfo
        /*0018*/ 	.word	0x00000002
        /*0030*/ 	.string	""
        /*0030*/ 	.string	"ptxas"
        /*0030*/ 	.string	"Cuda compilation tools, release 13.0, V13.0.88"
        /*0030*/ 	.string	"Build cuda_13.0.r13.0/compiler.36424714_0"
        /*0030*/ 	.string	"-arch sm_100 -m 64 "



//--------------------- .note.nv.cuinfo           --------------------------
	.section	.note.nv.cuinfo,"",@"SHT_NOTE"
	.sectionflags	@"SHF_NOTE_NV_CUINFO"
        /*0018*/ 	.short	0x0002
        /*001a*/ 	.short	0x0064
        /*001c*/ 	.short	0x0082
	.zero		2


//--------------------- .nv.info                  --------------------------
	.section	.nv.info,"",@"SHT_CUDA_INFO"
	.align	4


	//----- nvinfo : EIATTR_REGCOUNT
	.align		4
        /*0000*/ 	.byte	0x04, 0x2f
        /*0002*/ 	.short	(.L_1 - .L_0)
	.align		4
.L_0:
        /*0004*/ 	.word	index@(_Z12naive_kernelPKdPdm)
        /*0008*/ 	.word	0x0000001c


	//----- nvinfo : EIATTR_FRAME_SIZE
	.align		4
.L_1:
        /*000c*/ 	.byte	0x04, 0x11
        /*000e*/ 	.short	(.L_3 - .L_2)
	.align		4
.L_2:
        /*0010*/ 	.word	index@(_Z12naive_kernelPKdPdm)
        /*0014*/ 	.word	0x00000000


	//----- nvinfo : EIATTR_REGCOUNT
	.align		4
.L_3:
        /*0018*/ 	.byte	0x04, 0x2f
        /*001a*/ 	.short	(.L_5 - .L_4)
	.align		4
.L_4:
        /*001c*/ 	.word	index@(_Z12shmem_kernelPKdPdm)
        /*0020*/ 	.word	0x00000020


	//----- nvinfo : EIATTR_FRAME_SIZE
	.align		4
.L_5:
        /*0024*/ 	.byte	0x04, 0x11
        /*0026*/ 	.short	(.L_7 - .L_6)
	.align		4
.L_6:
        /*0028*/ 	.word	index@(_Z12shmem_kernelPKdPdm)
        /*002c*/ 	.word	0x00000000


	//----- nvinfo : EIATTR_REGCOUNT
	.align		4
.L_7:
        /*0030*/ 	.byte	0x04, 0x2f
        /*0032*/ 	.short	(.L_9 - .L_8)
	.align		4
.L_8:
        /*0034*/ 	.word	index@(_Z10opt_kernelPKdPdm)
        /*0038*/ 	.word	0x00000020


	//----- nvinfo : EIATTR_FRAME_SIZE
	.align		4
.L_9:
        /*003c*/ 	.byte	0x04, 0x11
        /*003e*/ 	.short	(.L_11 - .L_10)
	.align		4
.L_10:
        /*0040*/ 	.word	index@(_Z10opt_kernelPKdPdm)
        /*0044*/ 	.word	0x00000000


	//----- nvinfo : EIATTR_MIN_STACK_SIZE
	.align		4
.L_11:
        /*0048*/ 	.byte	0x04, 0x12
        /*004a*/ 	.short	(.L_13 - .L_12)
	.align		4
.L_12:
        /*004c*/ 	.word	index@(_Z10opt_kernelPKdPdm)
        /*0050*/ 	.word	0x00000000


	//----- nvinfo : EIATTR_MIN_STACK_SIZE
	.align		4
.L_13:
        /*0054*/ 	.byte	0x04, 0x12
        /*0056*/ 	.short	(.L_15 - .L_14)
	.align		4
.L_14:
        /*0058*/ 	.word	index@(_Z12shmem_kernelPKdPdm)
        /*005c*/ 	.word	0x00000000


	//----- nvinfo : EIATTR_MIN_STACK_SIZE
	.align		4
.L_15:
        /*0060*/ 	.byte	0x04, 0x12
        /*0062*/ 	.short	(.L_17 - .L_16)
	.align		4
.L_16:
        /*0064*/ 	.word	index@(_Z12naive_kernelPKdPdm)
        /*0068*/ 	.word	0x00000000
.L_17:


//--------------------- .nv.compat                --------------------------
	.section	.nv.compat,"",@"SHT_CUDA_COMPAT_INFO"
	.align	4
        /*0000*/ 	.byte	0x02, 0x09, 0x00, 0x00, 0x02, 0x02, 0x01, 0x00, 0x02, 0x05, 0x05, 0x00, 0x03, 0x07, 0x01, 0x01
        /*0010*/ 	.byte	0x02, 0x03, 0x00, 0x00, 0x02, 0x06, 0x01, 0x00, 0x04, 0x0b, 0x08, 0x00, 0x01, 0x00, 0x00, 0x00
        /*0020*/ 	.byte	0x00, 0x00, 0x00, 0x00


//--------------------- .nv.info._Z10opt_kernelPKdPdm --------------------------
	.section	.nv.info._Z10opt_kernelPKdPdm,"",@"SHT_CUDA_INFO"
	.sectionflags	@""
	.align	4


	//----- nvinfo : EIATTR_CUDA_API_VERSION
	.align		4
        /*0000*/ 	.byte	0x04, 0x37
        /*0002*/ 	.short	(.L_19 - .L_18)
.L_18:
        /*0004*/ 	.word	0x00000082


	//----- nvinfo : EIATTR_KPARAM_INFO
	.align		4
.L_19:
        /*0008*/ 	.byte	0x04, 0x17
        /*000a*/ 	.short	(.L_21 - .L_20)
.L_20:
        /*000c*/ 	.word	0x00000000
        /*0010*/ 	.short	0x0002
        /*0012*/ 	.short	0x0010
        /*0014*/ 	.byte	0x00, 0xf0, 0x21, 0x00


	//----- nvinfo : EIATTR_KPARAM_INFO
	.align		4
.L_21:
        /*0018*/ 	.byte	0x04, 0x17
        /*001a*/ 	.short	(.L_23 - .L_22)
.L_22:
        /*001c*/ 	.word	0x00000000
        /*0020*/ 	.short	0x0001
        /*0022*/ 	.short	0x0008
        /*0024*/ 	.byte	0x00, 0xf5, 0x21, 0x00


	//----- nvinfo : EIATTR_KPARAM_INFO
	.align		4
.L_23:
        /*0028*/ 	.byte	0x04, 0x17
        /*002a*/ 	.short	(.L_25 - .L_24)
.L_24:
        /*002c*/ 	.word	0x00000000
        /*0030*/ 	.short	0x0000
        /*0032*/ 	.short	0x0000
        /*0034*/ 	.byte	0x00, 0xf5, 0x21, 0x00


	//----- nvinfo : EIATTR_SPARSE_MMA_MASK
	.align		4
.L_25:
        /*0038*/ 	.byte	0x03, 0x50
        /*003a*/ 	.short	0x0000


	//----- nvinfo : EIATTR_MAXREG_COUNT
	.align		4
        /*003c*/ 	.byte	0x03, 0x1b
        /*003e*/ 	.short	0x00ff


	//----- nvinfo : EIATTR_NUM_BARRIERS
	.align		4
        /*0040*/ 	.byte	0x02, 0x4c
        /*0042*/ 	.byte	0x01
	.zero		1


	//----- nvinfo : EIATTR_MERCURY_ISA_VERSION
	.align		4
        /*0044*/ 	.byte	0x03, 0x5f
        /*0046*/ 	.short	0x0101


	//----- nvinfo : EIATTR_VRC_CTA_INIT_COUNT
	.align		4
        /*0048*/ 	.byte	0x02, 0x4a
	.zero		1
	.zero		1


	//----- nvinfo : EIATTR_EXIT_INSTR_OFFSETS
	.align		4
        /*004c*/ 	.byte	0x04, 0x1c
        /*004e*/ 	.short	(.L_27 - .L_26)


	//   ....[0]....
.L_26:
        /*0050*/ 	.word	0x00000c40


	//   ....[1]....
        /*0054*/ 	.word	0x00000c50


	//   ....[2]....
        /*0058*/ 	.word	0x00000e50


	//----- nvinfo : EIATTR_CBANK_PARAM_SIZE
	.align		4
.L_27:
        /*005c*/ 	.byte	0x03, 0x19
        /*005e*/ 	.short	0x0018


	//----- nvinfo : EIATTR_PARAM_CBANK
	.align		4
        /*0060*/ 	.byte	0x04, 0x0a
        /*0062*/ 	.short	(.L_29 - .L_28)
	.align		4
.L_28:
        /*0064*/ 	.word	index@(.nv.constant0._Z10opt_kernelPKdPdm)
        /*0068*/ 	.short	0x0380
        /*006a*/ 	.short	0x0018


	//----- nvinfo : EIATTR_SW_WAR
	.align		4
.L_29:
        /*006c*/ 	.byte	0x04, 0x36
        /*006e*/ 	.short	(.L_31 - .L_30)
.L_30:
        /*0070*/ 	.word	0x00000008
.L_31:


//--------------------- .nv.info._Z12shmem_kernelPKdPdm --------------------------
	.section	.nv.info._Z12shmem_kernelPKdPdm,"",@"SHT_CUDA_INFO"
	.sectionflags	@""
	.align	4


	//----- nvinfo : EIATTR_CUDA_API_VERSION
	.align		4
        /*0000*/ 	.byte	0x04, 0x37
        /*0002*/ 	.short	(.L_33 - .L_32)
.L_32:
        /*0004*/ 	.word	0x00000082


	//----- nvinfo : EIATTR_KPARAM_INFO
	.align		4
.L_33:
        /*0008*/ 	.byte	0x04, 0x17
        /*000a*/ 	.short	(.L_35 - .L_34)
.L_34:
        /*000c*/ 	.word	0x00000000
        /*0010*/ 	.short	0x0002
        /*0012*/ 	.short	0x0010
        /*0014*/ 	.byte	0x00, 0xf0, 0x21, 0x00


	//----- nvinfo : EIATTR_KPARAM_INFO
	.align		4
.L_35:
        /*0018*/ 	.byte	0x04, 0x17
        /*001a*/ 	.short	(.L_37 - .L_36)
.L_36:
        /*001c*/ 	.word	0x00000000
        /*0020*/ 	.short	0x0001
        /*0022*/ 	.short	0x0008
        /*0024*/ 	.byte	0x00, 0xf5, 0x21, 0x00


	//----- nvinfo : EIATTR_KPARAM_INFO
	.align		4
.L_37:
        /*0028*/ 	.byte	0x04, 0x17
        /*002a*/ 	.short	(.L_39 - .L_38)
.L_38:
        /*002c*/ 	.word	0x00000000
        /*0030*/ 	.short	0x0000
        /*0032*/ 	.short	0x0000
        /*0034*/ 	.byte	0x00, 0xf5, 0x21, 0x00


	//----- nvinfo : EIATTR_SPARSE_MMA_MASK
	.align		4
.L_39:
        /*0038*/ 	.byte	0x03, 0x50
        /*003a*/ 	.short	0x0000


	//----- nvinfo : EIATTR_MAXREG_COUNT
	.align		4
        /*003c*/ 	.byte	0x03, 0x1b
        /*003e*/ 	.short	0x00ff


	//----- nvinfo : EIATTR_NUM_BARRIERS
	.align		4
        /*0040*/ 	.byte	0x02, 0x4c
        /*0042*/ 	.byte	0x01
	.zero		1


	//----- nvinfo : EIATTR_MERCURY_ISA_VERSION
	.align		4
        /*0044*/ 	.byte	0x03, 0x5f
        /*0046*/ 	.short	0x0101


	//----- nvinfo : EIATTR_VRC_CTA_INIT_COUNT
	.align		4
        /*0048*/ 	.byte	0x02, 0x4a
	.zero		1
	.zero		1


	//----- nvinfo : EIATTR_EXIT_INSTR_OFFSETS
	.align		4
        /*004c*/ 	.byte	0x04, 0x1c
        /*004e*/ 	.short	(.L_41 - .L_40)


	//   ....[0]....
.L_40:
        /*0050*/ 	.word	0x00000c30


	//   ....[1]....
        /*0054*/ 	.word	0x00000de0


	//----- nvinfo : EIATTR_CRS_STACK_SIZE
	.align		4
.L_41:
        /*0058*/ 	.byte	0x04, 0x1e
        /*005a*/ 	.short	(.L_43 - .L_42)
.L_42:
        /*005c*/ 	.word	0x00000000


	//----- nvinfo : EIATTR_CBANK_PARAM_SIZE
	.align		4
.L_43:
        /*0060*/ 	.byte	0x03, 0x19
        /*0062*/ 	.short	0x0018


	//----- nvinfo : EIATTR_PARAM_CBANK
	.align		4
        /*0064*/ 	.byte	0x04, 0x0a
        /*0066*/ 	.short	(.L_45 - .L_44)
	.align		4
.L_44:
        /*0068*/ 	.word	index@(.nv.constant0._Z12shmem_kernelPKdPdm)
        /*006c*/ 	.short	0x0380
        /*006e*/ 	.short	0x0018


	//----- nvinfo : EIATTR_SW_WAR
	.align		4
.L_45:
        /*0070*/ 	.byte	0x04, 0x36
        /*0072*/ 	.short	(.L_47 - .L_46)
.L_46:
        /*0074*/ 	.word	0x00000008
.L_47:


//--------------------- .nv.info._Z12naive_kernelPKdPdm --------------------------
	.section	.nv.info._Z12naive_kernelPKdPdm,"",@"SHT_CUDA_INFO"
	.sectionflags	@""
	.align	4


	//----- nvinfo : EIATTR_CUDA_API_VERSION
	.align		4
        /*0000*/ 	.byte	0x04, 0x37
        /*0002*/ 	.short	(.L_49 - .L_48)
.L_48:
        /*0004*/ 	.word	0x00000082


	//----- nvinfo : EIATTR_KPARAM_INFO
	.align		4
.L_49:
        /*0008*/ 	.byte	0x04, 0x17
        /*000a*/ 	.short	(.L_51 - .L_50)
.L_50:
        /*000c*/ 	.word	0x00000000
        /*0010*/ 	.short	0x0002
        /*0012*/ 	.short	0x0010
        /*0014*/ 	.byte	0x00, 0xf0, 0x21, 0x00


	//----- nvinfo : EIATTR_KPARAM_INFO
	.align		4
.L_51:
        /*0018*/ 	.byte	0x04, 0x17
        /*001a*/ 	.short	(.L_53 - .L_52)
.L_52:
        /*001c*/ 	.word	0x00000000
        /*0020*/ 	.short	0x0001
        /*0022*/ 	.short	0x0008
        /*0024*/ 	.byte	0x00, 0xf5, 0x21, 0x00


	//----- nvinfo : EIATTR_KPARAM_INFO
	.align		4
.L_53:
        /*0028*/ 	.byte	0x04, 0x17
        /*002a*/ 	.short	(.L_55 - .L_54)
.L_54:
        /*002c*/ 	.word	0x00000000
        /*0030*/ 	.short	0x0000
        /*0032*/ 	.short	0x0000
        /*0034*/ 	.byte	0x00, 0xf5, 0x21, 0x00


	//----- nvinfo : EIATTR_SPARSE_MMA_MASK
	.align		4
.L_55:
        /*0038*/ 	.byte	0x03, 0x50
        /*003a*/ 	.short	0x0000


	//----- nvinfo : EIATTR_MAXREG_COUNT
	.align		4
        /*003c*/ 	.byte	0x03, 0x1b
        /*003e*/ 	.short	0x00ff


	//----- nvinfo : EIATTR_MERCURY_ISA_VERSION
	.align		4
        /*0040*/ 	.byte	0x03, 0x5f
        /*0042*/ 	.short	0x0101


	//----- nvinfo : EIATTR_VRC_CTA_INIT_COUNT
	.align		4
        /*0044*/ 	.byte	0x02, 0x4a
	.zero		1
	.zero		1


	//----- nvinfo : EIATTR_EXIT_INSTR_OFFSETS
	.align		4
        /*0048*/ 	.byte	0x04, 0x1c
        /*004a*/ 	.short	(.L_57 - .L_56)


	//   ....[0]....
.L_56:
        /*004c*/ 	.word	0x000001b0


	//   ....[1]....
        /*0050*/ 	.word	0x000001f0


	//   ....[2]....
        /*0054*/ 	.word	0x00000750


	//----- nvinfo : EIATTR_CBANK_PARAM_SIZE
	.align		4
.L_57:
        /*0058*/ 	.byte	0x03, 0x19
        /*005a*/ 	.short	0x0018


	//----- nvinfo : EIATTR_PARAM_CBANK
	.align		4
        /*005c*/ 	.byte	0x04, 0x0a
        /*005e*/ 	.short	(.L_59 - .L_58)
	.align		4
.L_58:
        /*0060*/ 	.word	index@(.nv.constant0._Z12naive_kernelPKdPdm)
        /*0064*/ 	.short	0x0380
        /*0066*/ 	.short	0x0018


	//----- nvinfo : EIATTR_SW_WAR
	.align		4
.L_59:
        /*0068*/ 	.byte	0x04, 0x36
        /*006a*/ 	.short	(.L_61 - .L_60)
.L_60:
        /*006c*/ 	.word	0x00000008
.L_61:


//--------------------- .nv.callgraph             --------------------------
	.section	.nv.callgraph,"",@"SHT_CUDA_CALLGRAPH"
	.align	4
	.sectionentsize	8
	.align		4
        /*0000*/ 	.word	0x00000000
	.align		4
        /*0004*/ 	.word	0xffffffff
	.align		4
        /*0008*/ 	.word	0x00000000
	.align		4
        /*000c*/ 	.word	0xfffffffe
	.align		4
        /*0010*/ 	.word	0x00000000
	.align		4
        /*0014*/ 	.word	0xfffffffd
	.align		4
        /*0018*/ 	.word	0x00000000
	.align		4
        /*001c*/ 	.word	0xfffffffc


//--------------------- .text._Z10opt_kernelPKdPdm --------------------------
	.section	.text._Z10opt_kernelPKdPdm,"ax",@progbits
	.align	128
        .global         _Z10opt_kernelPKdPdm
        .type           _Z10opt_kernelPKdPdm,@function
        .size           _Z10opt_kernelPKdPdm,(.L_x_5 - _Z10opt_kernelPKdPdm)
        .other          _Z10opt_kernelPKdPdm,@"STO_CUDA_ENTRY STV_DEFAULT"
_Z10opt_kernelPKdPdm:
.text._Z10opt_kernelPKdPdm:
[----:B------:R-:W-:Y:S01]  /*0000*/  LDC R1, c[0x0][0x37c] ;  /* 0x0000df00ff017b82 */ /* 0x000fe20000000800 */
[----:B------:R-:W0:Y:S07]  /*0010*/  S2R R24, SR_CTAID.Y ;  /* 0x0000000000187919 */ /* 0x000e2e0000002600 */
[----:B------:R-:W1:Y:S01]  /*0020*/  LDC R23, c[0x0][0x360] ;  /* 0x0000d800ff177b82 */ /* 0x000e620000000800 */
[----:B------:R-:W0:Y:S01]  /*0030*/  LDCU UR6, c[0x0][0x364] ;  /* 0x00006c80ff0677ac */ /* 0x000e220008000800 */
[----:B------:R-:W-:Y:S01]  /*0040*/  IMAD.MOV.U32 R17, RZ, RZ, RZ ;  /* 0x000000ffff117224 */ /* 0x000fe200078e00ff */
[----:B------:R-:W2:Y:S01]  /*0050*/  S2R R9, SR_CTAID.Z ;  /* 0x0000000000097919 */ /* 0x000ea20000002700 */
[----:B------:R-:W2:Y:S01]  /*0060*/  LDCU UR7, c[0x0][0x368] ;  /* 0x00006d00ff0777ac */ /* 0x000ea20008000800 */
[----:B------:R-:W3:Y:S03]  /*0070*/  S2R R0, SR_TID.Y ;  /* 0x0000000000007919 */ /* 0x000ee60000002200 */
[----:B------:R-:W1:Y:S01]  /*0080*/  S2UR UR4, SR_CTAID.X ;  /* 0x00000000000479c3 */ /* 0x000e620000002500 */
[----:B------:R-:W4:Y:S01]  /*0090*/  LDCU.64 UR12, c[0x0][0x390] ;  /* 0x00007200ff0c77ac */ /* 0x000f220008000a00 */
[----:B------:R-:W5:Y:S01]  /*00a0*/  S2R R2, SR_TID.Z ;  /* 0x0000000000027919 */ /* 0x000f620000002300 */
[----:B------:R-:W4:Y:S01]  /*00b0*/  LDCU.64 UR8, c[0x0][0x358] ;  /* 0x00006b00ff0877ac */ /* 0x000f220008000a00 */
[----:B------:R-:W1:Y:S01]  /*00c0*/  S2R R3, SR_TID.X ;  /* 0x0000000000037919 */ /* 0x000e620000002100 */
[----:B0-----:R-:W-:-:S02]  /*00d0*/  IMAD R24, R24, UR6, RZ ;  /* 0x0000000618187c24 */ /* 0x001fc4000f8e02ff */
[----:B--2---:R-:W-:Y:S02]  /*00e0*/  IMAD R9, R9, UR7, RZ ;  /* 0x0000000709097c24 */ /* 0x004fe4000f8e02ff */
[----:B---3--:R-:W-:Y:S02]  /*00f0*/  IMAD.IADD R16, R24, 0x1, R0 ;  /* 0x0000000118107824 */ /* 0x008fe400078e0200 */
[----:B-----5:R-:W-:Y:S02]  /*0100*/  IMAD.IADD R22, R9, 0x1, R2 ;  /* 0x0000000109167824 */ /* 0x020fe400078e0202 */
[----:B-1----:R-:W-:-:S03]  /*0110*/  IMAD R10, R23, UR4, R3 ;  /* 0x00000004170a7c24 */ /* 0x002fc6000f8e0203 */
[C---:B------:R-:W-:Y:S01]  /*0120*/  ISETP.GT.U32.AND P0, PT, R22.reuse, R16, PT ;  /* 0x000000101600720c */ /* 0x040fe20003f04070 */
[----:B----4-:R-:W-:-:S03]  /*0130*/  IMAD.WIDE.U32 R12, R22, UR12, R16 ;  /* 0x0000000c160c7c25 */ /* 0x010fc6000f8e0010 */
[----:B------:R-:W-:Y:S02]  /*0140*/  ISETP.GT.U32.AND.EX P0, PT, RZ, RZ, PT, P0 ;  /* 0x000000ffff00720c */ /* 0x000fe40003f04100 */
[----:B------:R-:W-:Y:S02]  /*0150*/  SHF.R.S32.HI R11, RZ, 0x1f, R10 ;  /* 0x0000001fff0b7819 */ /* 0x000fe4000001140a */
[----:B------:R-:W-:Y:S02]  /*0160*/  SEL R5, R22, R16, P0 ;  /* 0x0000001016057207 */ /* 0x000fe40000000000 */
[C---:B------:R-:W-:Y:S02]  /*0170*/  ISETP.GE.AND P1, PT, R10.reuse, 0x1, PT ;  /* 0x000000010a00780c */ /* 0x040fe40003f26270 */
[----:B------:R-:W-:Y:S02]  /*0180*/  ISETP.GT.U32.AND P0, PT, R10, R5, PT ;  /* 0x000000050a00720c */ /* 0x000fe40003f04070 */
[----:B------:R-:W-:-:S02]  /*0190*/  ISETP.NE.OR P1, PT, R3, RZ, !P1 ;  /* 0x000000ff0300720c */ /* 0x000fc40004f25670 */
[----:B------:R-:W-:-:S04]  /*01a0*/  ISETP.GT.U32.AND.EX P0, PT, R11, RZ, PT, P0 ;  /* 0x000000ff0b00720c */ /* 0x000fc80003f04100 */
[----:B------:R-:W-:Y:S02]  /*01b0*/  SEL R4, R10, R5, P0 ;  /* 0x000000050a047207 */ /* 0x000fe40000000000 */
[----:B------:R-:W-:Y:S02]  /*01c0*/  SEL R5, R11, RZ, P0 ;  /* 0x000000ff0b057207 */ /* 0x000fe40000000000 */
[----:B------:R-:W-:-:S03]  /*01d0*/  ISETP.GE.U32.AND P3, PT, R4, UR12, PT ;  /* 0x0000000c04007c0c */ /* 0x000fc6000bf66070 */
[----:B------:R-:W0:Y:S01]  /*01e0*/  @!P1 LDC.64 R20, c[0x0][0x380] ;  /* 0x0000e000ff149b82 */ /* 0x000e220000000a00 */
[----:B------:R-:W-:Y:S01]  /*01f0*/  ISETP.GE.U32.AND.EX P3, PT, R5, UR13, PT, P3 ;  /* 0x0000000d05007c0c */ /* 0x000fe2000bf66130 */
[----:B------:R-:W-:Y:S02]  /*0200*/  IMAD R5, R22, UR13, RZ ;  /* 0x0000000d16057c24 */ /* 0x000fe4000f8e02ff */
[----:B------:R-:W-:Y:S02]  /*0210*/  @!P1 VIADD R14, R10, 0xffffffff ;  /* 0xffffffff0a0e9836 */ /* 0x000fe40000000000 */
[----:B------:R-:W-:Y:S01]  /*0220*/  @!P1 IMAD.MOV.U32 R15, RZ, RZ, RZ ;  /* 0x000000ffff0f9224 */ /* 0x000fe200078e00ff */
[----:B------:R-:W-:Y:S01]  /*0230*/  IADD3 R4, PT, PT, R13, R5, RZ ;  /* 0x000000050d047210 */ /* 0x000fe20007ffe0ff */
[----:B------:R-:W-:-:S06]  /*0240*/  @!P1 IMAD.WIDE.U32 R14, R12, UR12, R14 ;  /* 0x0000000c0c0e9c25 */ /* 0x000fcc000f8e000e */
[----:B------:R-:W1:Y:S01]  /*0250*/  @!P3 LDC.64 R6, c[0x0][0x380] ;  /* 0x0000e000ff06bb82 */ /* 0x000e620000000a00 */
[C---:B------:R-:W-:Y:S02]  /*0260*/  @!P1 IMAD R17, R4.reuse, UR12, RZ ;  /* 0x0000000c04119c24 */ /* 0x040fe4000f8e02ff */
[----:B------:R-:W-:Y:S02]  /*0270*/  @!P3 IMAD R5, R4, UR12, RZ ;  /* 0x0000000c0405bc24 */ /* 0x000fe4000f8e02ff */
[C---:B------:R-:W-:Y:S02]  /*0280*/  @!P1 IMAD R25, R12.reuse, UR13, R17 ;  /* 0x0000000d0c199c24 */ /* 0x040fe4000f8e0211 */
[----:B------:R-:W-:Y:S01]  /*0290*/  @!P3 IMAD.WIDE.U32 R18, R12, UR12, R10 ;  /* 0x0000000c0c12bc25 */ /* 0x000fe2000f8e000a */
[----:B0-----:R-:W-:-:S03]  /*02a0*/  @!P1 LEA R20, P2, R14, R20, 0x3 ;  /* 0x000000140e149211 */ /* 0x001fc600078418ff */
[----:B------:R-:W-:Y:S02]  /*02b0*/  @!P3 IMAD R17, R12, UR13, R5 ;  /* 0x0000000d0c11bc24 */ /* 0x000fe4000f8e0205 */
[----:B------:R-:W-:-:S03]  /*02c0*/  @!P1 IMAD.IADD R5, R25, 0x1, R15 ;  /* 0x0000000119059824 */ /* 0x000fc600078e020f */
[----:B------:R-:W-:Y:S02]  /*02d0*/  @!P3 IADD3 R8, PT, PT, R19, R17, RZ ;  /* 0x000000111308b210 */ /* 0x000fe40007ffe0ff */
[----:B------:R-:W-:Y:S02]  /*02e0*/  @!P1 LEA.HI.X R21, R14, R21, R5, 0x3, P2 ;  /* 0x000000150e159211 */ /* 0x000fe400010f1c05 */
[----:B-1----:R-:W-:-:S04]  /*02f0*/  @!P3 LEA R26, P0, R18, R6, 0x3 ;  /* 0x00000006121ab211 */ /* 0x002fc800078018ff */
[----:B------:R-:W2:Y:S01]  /*0300*/  @!P1 LDG.E.64 R20, desc[UR8][R20.64] ;  /* 0x0000000814149981 */ /* 0x000ea2000c1e1b00 */
[----:B------:R-:W-:-:S06]  /*0310*/  @!P3 LEA.HI.X R27, R18, R7, R8, 0x3, P0 ;  /* 0x00000007121bb211 */ /* 0x000fcc00000f1c08 */
[----:B------:R-:W3:Y:S01]  /*0320*/  @!P3 LDG.E.64 R26, desc[UR8][R26.64] ;  /* 0x000000081a1ab981 */ /* 0x000ee2000c1e1b00 */
[----:B------:R-:W0:Y:S01]  /*0330*/  @!P1 S2R R17, SR_CgaCtaId ;  /* 0x0000000000119919 */ /* 0x000e220000008800 */
[----:B------:R-:W-:-:S04]  /*0340*/  UIADD3 UR4, UP0, UPT, UR12, -0x1, URZ ;  /* 0xffffffff0c047890 */ /* 0x000fc8000ff1e0ff */
[----:B------:R-:W-:Y:S01]  /*0350*/  UIADD3.X UR10, UPT, UPT, UR13, -0x1, URZ, UP0, !UPT ;  /* 0xffffffff0d0a7890 */ /* 0x000fe200087fe4ff */
[----:B------:R-:W1:Y:S01]  /*0360*/  S2UR UR5, SR_CgaCtaId ;  /* 0x00000000000579c3 */ /* 0x000e620000008800 */
[----:B------:R-:W-:Y:S02]  /*0370*/  ISETP.LT.U32.AND P0, PT, R10, UR4, PT ;  /* 0x000000040a007c0c */ /* 0x000fe4000bf01070 */
[----:B------:R-:W-:Y:S02]  /*0380*/  SHF.R.S32.HI R15, RZ, 0x1f, R10 ;  /* 0x0000001fff0f7819 */ /* 0x000fe4000001140a */
[----:B------:R-:W-:Y:S01]  /*0390*/  IMAD.U32 R5, RZ, RZ, UR10 ;  /* 0x0000000aff057e24 */ /* 0x000fe2000f8e00ff */
[----:B------:R-:W-:Y:S01]  /*03a0*/  UIADD3 UR4, UPT, UPT, UR6, 0x2, URZ ;  /* 0x0000000206047890 */ /* 0x000fe2000fffe0ff */
[C---:B------:R-:W-:Y:S02]  /*03b0*/  VIADD R6, R23.reuse, 0xffffffff ;  /* 0xffffffff17067836 */ /* 0x040fe40000000000 */
[----:B------:R-:W-:Y:S01]  /*03c0*/  VIADD R7, R23, 0x2 ;  /* 0x0000000217077836 */ /* 0x000fe20000000000 */
[----:B------:R-:W-:-:S03]  /*03d0*/  ISETP.GT.U32.AND.EX P0, PT, R5, R15, PT, P0 ;  /* 0x0000000f0500720c */ /* 0x000fc60003f04100 */
[----:B------:R-:W-:Y:S01]  /*03e0*/  IMAD R5, R7, UR4, RZ ;  /* 0x0000000407057c24 */ /* 0x000fe2000f8e02ff */
[----:B------:R-:W-:Y:S01]  /*03f0*/  ISETP.NE.OR P4, PT, R3, R6, !P0 ;  /* 0x000000060300720c */ /* 0x000fe20004785670 */
[----:B------:R-:W-:Y:S01]  /*0400*/  IMAD R19, R7, R0, R7 ;  /* 0x0000000007137224 */ /* 0x000fe200078e0207 */
[----:B------:R-:W-:Y:S01]  /*0410*/  @!P1 MOV R8, 0x400 ;  /* 0x0000040000089802 */ /* 0x000fe20000000f00 */
[----:B------:R-:W-:Y:S02]  /*0420*/  IMAD R6, R5, R2, R5 ;  /* 0x0000000205067224 */ /* 0x000fe400078e0205 */
[----:B------:R-:W-:Y:S01]  /*0430*/  IMAD R14, R7, R0, R7 ;  /* 0x00000000070e7224 */ /* 0x000fe200078e0207 */
[----:B------:R-:W-:-:S03]  /*0440*/  UMOV UR4, 0x400 ;  /* 0x0000040000047882 */ /* 0x000fc60000000000 */
[----:B------:R-:W-:Y:S01]  /*0450*/  IMAD.IADD R7, R14, 0x1, R3 ;  /* 0x000000010e077824 */ /* 0x000fe200078e0203 */
[----:B0-----:R-:W-:Y:S02]  /*0460*/  @!P1 LEA R8, R17, R8, 0x18 ;  /* 0x0000000811089211 */ /* 0x001fe400078ec0ff */
[----:B------:R-:W-:Y:S02]  /*0470*/  @!P1 IADD3 R17, PT, PT, R19, R6, RZ ;  /* 0x0000000613119210 */ /* 0x000fe40007ffe0ff */
[----:B------:R-:W0:Y:S01]  /*0480*/  @!P4 LDC.64 R18, c[0x0][0x380] ;  /* 0x0000e000ff12cb82 */ /* 0x000e220000000a00 */
[----:B------:R-:W-:Y:S01]  /*0490*/  ISETP.NE.AND P2, PT, R16, RZ, PT ;  /* 0x000000ff1000720c */ /* 0x000fe20003f45270 */
[----:B-1----:R-:W-:Y:S01]  /*04a0*/  ULEA UR4, UR5, UR4, 0x18 ;  /* 0x0000000405047291 */ /* 0x002fe2000f8ec0ff */
[----:B------:R-:W-:Y:S02]  /*04b0*/  @!P1 IMAD R14, R17, 0x8, R8 ;  /* 0x00000008110e9824 */ /* 0x000fe400078e0208 */
[----:B------:R-:W-:Y:S01]  /*04c0*/  IMAD.IADD R8, R7, 0x1, R6 ;  /* 0x0000000107087824 */ /* 0x000fe200078e0206 */
[----:B------:R-:W-:-:S04]  /*04d0*/  ISETP.NE.OR P2, PT, R0, RZ, !P2 ;  /* 0x000000ff0000720c */ /* 0x000fc80005745670 */
[----:B------:R-:W-:Y:S01]  /*04e0*/  @!P3 LEA R29, R8, UR4, 0x3 ;  /* 0x00000004081dbc11 */ /* 0x000fe2000f8e18ff */
[----:B------:R-:W-:Y:S01]  /*04f0*/  @!P4 IMAD R17, R4, UR12, RZ ;  /* 0x0000000c0411cc24 */ /* 0x000fe2000f8e02ff */
[----:B------:R-:W1:Y:S03]  /*0500*/  @!P4 S2R R25, SR_CgaCtaId ;  /* 0x000000000019c919 */ /* 0x000e660000008800 */
[----:B------:R-:W-:Y:S01]  /*0510*/  @!P4 IMAD R17, R12, UR13, R17 ;  /* 0x0000000d0c11cc24 */ /* 0x000fe2000f8e0211 */
[----:B------:R-:W-:-:S04]  /*0520*/  @!P4 MOV R28, 0x400 ;  /* 0x00000400001cc802 */ /* 0x000fc80000000f00 */
[----:B-1----:R-:W-:Y:S01]  /*0530*/  @!P4 LEA R25, R25, R28, 0x18 ;  /* 0x0000001c1919c211 */ /* 0x002fe200078ec0ff */
[--C-:B------:R-:W-:Y:S01]  /*0540*/  @!P2 IMAD.MOV.U32 R28, RZ, RZ, R10.reuse ;  /* 0x000000ffff1ca224 */ /* 0x100fe200078e000a */
[----:B---3--:R1:W-:Y:S04]  /*0550*/  @!P3 STS.64 [R29+0x8], R26 ;  /* 0x0000081a1d00b388 */ /* 0x0083e80000000a00 */
[----:B--2---:R2:W-:Y:S01]  /*0560*/  @!P1 STS.64 [R14], R20 ;  /* 0x000000140e009388 */ /* 0x0045e20000000a00 */
[----:B-1----:R-:W-:Y:S01]  /*0570*/  @!P2 IADD3 R26, PT, PT, R16, -0x1, RZ ;  /* 0xffffffff101aa810 */ /* 0x002fe20007ffe0ff */
[----:B--2---:R-:W-:Y:S02]  /*0580*/  @!P4 IMAD.MOV.U32 R14, RZ, RZ, R10 ;  /* 0x000000ffff0ec224 */ /* 0x004fe400078e000a */
[----:B------:R-:W-:-:S02]  /*0590*/  @!P2 IMAD.MOV.U32 R27, RZ, RZ, RZ ;  /* 0x000000ffff1ba224 */ /* 0x000fc400078e00ff */
[----:B------:R-:W-:-:S04]  /*05a0*/  @!P4 IMAD.WIDE.U32 R20, R12, UR12, R14 ;  /* 0x0000000c0c14cc25 */ /* 0x000fc8000f8e000e */
[----:B------:R-:W-:Y:S01]  /*05b0*/  @!P4 IMAD.IADD R21, R21, 0x1, R17 ;  /* 0x000000011515c824 */ /* 0x000fe200078e0211 */
[----:B0-----:R-:W-:Y:S01]  /*05c0*/  @!P4 LEA R18, P1, R20, R18, 0x3 ;  /* 0x000000121412c211 */ /* 0x001fe200078218ff */
[----:B------:R-:W-:-:S04]  /*05d0*/  @!P2 IMAD.WIDE.U32 R26, R22, UR12, R26 ;  /* 0x0000000c161aac25 */ /* 0x000fc8000f8e001a */
[----:B------:R-:W-:Y:S01]  /*05e0*/  IMAD R17, R22, UR13, RZ ;  /* 0x0000000d16117c24 */ /* 0x000fe2000f8e02ff */
[----:B------:R-:W-:-:S04]  /*05f0*/  @!P4 LEA.HI.X R19, R20, R19, R21, 0x3, P1 ;  /* 0x000000131413c211 */ /* 0x000fc800008f1c15 */
[----:B------:R-:W-:Y:S02]  /*0600*/  @!P2 IADD3 R20, PT, PT, R17, R27, RZ ;  /* 0x0000001b1114a210 */ /* 0x000fe40007ffe0ff */
[----:B------:R-:W2:Y:S03]  /*0610*/  @!P4 LDG.E.64 R18, desc[UR8][R18.64+0x8] ;  /* 0x000008081212c981 */ /* 0x000ea6000c1e1b00 */
[----:B------:R-:W-:Y:S02]  /*0620*/  @!P2 IMAD R27, R20, UR12, RZ ;  /* 0x0000000c141bac24 */ /* 0x000fe4000f8e02ff */
[----:B------:R-:W0:Y:S01]  /*0630*/  @!P2 LDC.64 R20, c[0x0][0x380] ;  /* 0x0000e000ff14ab82 */ /* 0x000e220000000a00 */
[----:B------:R-:W-:Y:S02]  /*0640*/  @!P2 IMAD.MOV.U32 R29, RZ, RZ, R15 ;  /* 0x000000ffff1da224 */ /* 0x000fe400078e000f */
[----:B------:R-:W-:-:S02]  /*0650*/  @!P2 IMAD R27, R26, UR13, R27 ;  /* 0x0000000d1a1bac24 */ /* 0x000fc4000f8e021b */
[----:B------:R-:W-:-:S04]  /*0660*/  @!P2 IMAD.WIDE.U32 R28, R26, UR12, R28 ;  /* 0x0000000c1a1cac25 */ /* 0x000fc8000f8e001c */
[----:B------:R-:W-:Y:S01]  /*0670*/  @!P2 IMAD.IADD R27, R29, 0x1, R27 ;  /* 0x000000011d1ba824 */ /* 0x000fe200078e021b */
[----:B0-----:R-:W-:-:S04]  /*0680*/  @!P2 LEA R20, P1, R28, R20, 0x3 ;  /* 0x000000141c14a211 */ /* 0x001fc800078218ff */
[----:B------:R-:W-:-:S05]  /*0690*/  @!P2 LEA.HI.X R21, R28, R21, R27, 0x3, P1 ;  /* 0x000000151c15a211 */ /* 0x000fca00008f1c1b */
[----:B------:R0:W3:Y:S01]  /*06a0*/  @!P2 LDG.E.64 R26, desc[UR8][R20.64] ;  /* 0x00000008141aa981 */ /* 0x0000e2000c1e1b00 */
[----:B------:R-:W-:Y:S01]  /*06b0*/  UIADD3 UR11, UPT, UPT, UR12, -0x1, URZ ;  /* 0xffffffff0c0b7890 */ /* 0x000fe2000fffe0ff */
[----:B------:R-:W-:Y:S01]  /*06c0*/  MOV R28, UR10 ;  /* 0x0000000a001c7c02 */ /* 0x000fe20008000f00 */
[----:B------:R-:W-:-:S04]  /*06d0*/  UIADD3 UR5, UPT, UPT, UR6, -0x1, URZ ;  /* 0xffffffff06057890 */ /* 0x000fc8000fffe0ff */
[----:B------:R-:W-:Y:S01]  /*06e0*/  ISETP.LT.U32.AND P1, PT, R16, UR11, PT ;  /* 0x0000000b10007c0c */ /* 0x000fe2000bf21070 */
[----:B0-----:R-:W0:Y:S03]  /*06f0*/  @!P2 S2R R20, SR_CgaCtaId ;  /* 0x000000000014a919 */ /* 0x001e260000008800 */
[----:B------:R-:W-:-:S04]  /*0700*/  ISETP.GT.U32.AND.EX P1, PT, R28, RZ, PT, P1 ;  /* 0x000000ff1c00720c */ /* 0x000fc80003f24110 */
[----:B------:R-:W-:Y:S01]  /*0710*/  ISETP.NE.OR P1, PT, R0, UR5, !P1 ;  /* 0x0000000500007c0c */ /* 0x000fe2000cf25670 */
[----:B------:R-:W-:Y:S01]  /*0720*/  @!P4 IMAD R25, R8, 0x8, R25 ;  /* 0x000000080819c824 */ /* 0x000fe200078e0219 */
[----:B------:R-:W-:-:S11]  /*0730*/  ISETP.NE.AND P3, PT, R22, RZ, PT ;  /* 0x000000ff1600720c */ /* 0x000fd60003f65270 */
[----:B------:R-:W-:Y:S01]  /*0740*/  @!P1 IADD3 R28, PT, PT, R0, 0x1, R24 ;  /* 0x00000001001c9810 */ /* 0x000fe20007ffe018 */
[----:B------:R-:W-:-:S04]  /*0750*/  @!P1 IMAD.MOV.U32 R29, RZ, RZ, RZ ;  /* 0x000000ffff1d9224 */ /* 0x000fc800078e00ff */
[----:B------:R-:W-:-:S04]  /*0760*/  @!P1 IMAD.WIDE.U32 R28, R22, UR12, R28 ;  /* 0x0000000c161c9c25 */ /* 0x000fc8000f8e001c */
[----:B------:R-:W-:Y:S01]  /*0770*/  @!P1 IMAD.IADD R17, R17, 0x1, R29 ;  /* 0x0000000111119824 */ /* 0x000fe200078e021d */
[----:B------:R-:W-:Y:S02]  /*0780*/  @!P2 MOV R29, 0x400 ;  /* 0x00000400001da802 */ /* 0x000fe40000000f00 */
[----:B------:R-:W-:Y:S02]  /*0790*/  ISETP.NE.OR P3, PT, R2, RZ, !P3 ;  /* 0x000000ff0200720c */ /* 0x000fe40005f65670 */
[----:B0-----:R-:W-:Y:S01]  /*07a0*/  @!P2 LEA R29, R20, R29, 0x18 ;  /* 0x0000001d141da211 */ /* 0x001fe200078ec0ff */
[----:B------:R-:W-:Y:S01]  /*07b0*/  @!P2 IMAD.IADD R20, R6, 0x1, R3 ;  /* 0x000000010614a824 */ /* 0x000fe200078e0203 */
[----:B------:R-:W-:-:S03]  /*07c0*/  @!P1 MOV R24, R10 ;  /* 0x0000000a00189202 */ /* 0x000fc60000000f00 */
[----:B------:R-:W-:Y:S02]  /*07d0*/  @!P2 IMAD R29, R20, 0x8, R29 ;  /* 0x00000008141da824 */ /* 0x000fe400078e021d */
[----:B------:R-:W-:-:S04]  /*07e0*/  @!P1 IMAD R17, R17, UR12, RZ ;  /* 0x0000000c11119c24 */ /* 0x000fc8000f8e02ff */
[C---:B------:R-:W-:Y:S02]  /*07f0*/  @!P1 IMAD R21, R28.reuse, UR13, R17 ;  /* 0x0000000d1c159c24 */ /* 0x040fe4000f8e0211 */
[----:B------:R-:W0:Y:S01]  /*0800*/  @!P1 S2R R17, SR_CgaCtaId ;  /* 0x0000000000119919 */ /* 0x000e220000008800 */
[----:B------:R-:W-:Y:S01]  /*0810*/  IADD3 R23, PT, PT, R23, 0x2, RZ ;  /* 0x0000000217177810 */ /* 0x000fe20007ffe0ff */
[----:B------:R-:W-:Y:S01]  /*0820*/  UIADD3 UR5, UPT, UPT, UR7, -0x1, URZ ;  /* 0xffffffff07057890 */ /* 0x000fe2000fffe0ff */
[----:B--2---:R1:W-:Y:S02]  /*0830*/  @!P4 STS.64 [R25+0x10], R18 ;  /* 0x000010121900c388 */ /* 0x0043e40000000a00 */
[----:B-1----:R-:W1:Y:S01]  /*0840*/  @!P1 LDC.64 R18, c[0x0][0x380] ;  /* 0x0000e000ff129b82 */ /* 0x002e620000000a00 */
[----:B------:R-:W-:Y:S02]  /*0850*/  @!P1 IMAD.MOV.U32 R25, RZ, RZ, R15 ;  /* 0x000000ffff199224 */ /* 0x000fe400078e000f */
[----:B------:R-:W-:-:S05]  /*0860*/  @!P1 IMAD.WIDE.U32 R24, R28, UR12, R24 ;  /* 0x0000000c1c189c25 */ /* 0x000fca000f8e0018 */
[----:B------:R-:W-:Y:S01]  /*0870*/  @!P1 IADD3 R21, PT, PT, R25, R21, RZ ;  /* 0x0000001519159210 */ /* 0x000fe20007ffe0ff */
[----:B---3--:R2:W-:Y:S01]  /*0880*/  @!P2 STS.64 [R29+0x8], R26 ;  /* 0x0000081a1d00a388 */ /* 0x0085e20000000a00 */
[----:B-1----:R-:W-:Y:S01]  /*0890*/  @!P1 LEA R20, P2, R24, R18, 0x3 ;  /* 0x0000001218149211 */ /* 0x002fe200078418ff */
[----:B------:R-:W-:Y:S02]  /*08a0*/  @!P3 VIADD R18, R22, 0xffffffff ;  /* 0xffffffff1612b836 */ /* 0x000fe40000000000 */
[----:B--2---:R-:W-:Y:S02]  /*08b0*/  IMAD.MOV.U32 R26, RZ, RZ, R16 ;  /* 0x000000ffff1a7224 */ /* 0x004fe400078e0010 */
[----:B------:R-:W-:Y:S02]  /*08c0*/  IMAD.MOV.U32 R27, RZ, RZ, RZ ;  /* 0x000000ffff1b7224 */ /* 0x000fe400078e00ff */
[----:B------:R-:W-:-:S04]  /*08d0*/  @!P3 IMAD.WIDE.U32 R28, R18, UR12, R26 ;  /* 0x0000000c121cbc25 */ /* 0x000fc8000f8e001a */
[----:B------:R-:W-:Y:S01]  /*08e0*/  @!P3 IMAD R18, R18, UR13, R29 ;  /* 0x0000000d1212bc24 */ /* 0x000fe2000f8e021d */
[----:B------:R-:W-:Y:S02]  /*08f0*/  @!P1 LEA.HI.X R21, R24, R19, R21, 0x3, P2 ;  /* 0x0000001318159211 */ /* 0x000fe400010f1c15 */
[----:B------:R-:W-:Y:S01]  /*0900*/  @!P3 MOV R19, R15 ;  /* 0x0000000f0013b202 */ /* 0x000fe20000000f00 */
[----:B------:R-:W-:Y:S02]  /*0910*/  @!P3 IMAD R25, R18, UR12, RZ ;  /* 0x0000000c1219bc24 */ /* 0x000fe4000f8e02ff */
[----:B------:R-:W-:Y:S01]  /*0920*/  @!P3 IMAD.MOV.U32 R18, RZ, RZ, R10 ;  /* 0x000000ffff12b224 */ /* 0x000fe200078e000a */
[----:B------:R-:W-:Y:S01]  /*0930*/  @!P1 MOV R24, 0x400 ;  /* 0x0000040000189802 */ /* 0x000fe20000000f00 */
[C---:B------:R-:W-:Y:S01]  /*0940*/  @!P3 IMAD R25, R28.reuse, UR13, R25 ;  /* 0x0000000d1c19bc24 */ /* 0x040fe2000f8e0219 */
[----:B------:R-:W2:Y:S01]  /*0950*/  @!P1 LDG.E.64 R20, desc[UR8][R20.64] ;  /* 0x0000000814149981 */ /* 0x000ea2000c1e1b00 */
[----:B------:R-:W-:-:S02]  /*0960*/  @!P3 IMAD.WIDE.U32 R28, R28, UR12, R18 ;  /* 0x0000000c1c1cbc25 */ /* 0x000fc4000f8e0012 */
[----:B------:R-:W1:Y:S01]  /*0970*/  @!P3 LDC.64 R18, c[0x0][0x380] ;  /* 0x0000e000ff12bb82 */ /* 0x000e620000000a00 */
[----:B0-----:R-:W-:Y:S02]  /*0980*/  @!P1 LEA R24, R17, R24, 0x18 ;  /* 0x0000001811189211 */ /* 0x001fe400078ec0ff */
[----:B------:R-:W-:Y:S01]  /*0990*/  @!P1 IADD3 R17, PT, PT, R23, R7, R6 ;  /* 0x0000000717119210 */ /* 0x000fe20007ffe006 */
[----:B------:R-:W-:-:S04]  /*09a0*/  @!P3 IMAD.IADD R25, R29, 0x1, R25 ;  /* 0x000000011d19b824 */ /* 0x000fc800078e0219 */
[----:B------:R-:W-:Y:S01]  /*09b0*/  @!P1 IMAD R17, R17, 0x8, R24 ;  /* 0x0000000811119824 */ /* 0x000fe200078e0218 */
[----:B-1----:R-:W-:Y:S01]  /*09c0*/  @!P3 LEA R24, P2, R28, R18, 0x3 ;  /* 0x000000121c18b211 */ /* 0x002fe200078418ff */
[----:B------:R-:W-:-:S03]  /*09d0*/  IMAD.U32 R18, RZ, RZ, UR10 ;  /* 0x0000000aff127e24 */ /* 0x000fc6000f8e00ff */
[----:B------:R-:W-:Y:S02]  /*09e0*/  @!P3 LEA.HI.X R25, R28, R19, R25, 0x3, P2 ;  /* 0x000000131c19b211 */ /* 0x000fe400010f1c19 */
[----:B------:R-:W-:Y:S01]  /*09f0*/  ISETP.LT.U32.AND P2, PT, R22, UR11, PT ;  /* 0x0000000b16007c0c */ /* 0x000fe2000bf41070 */
[----:B------:R-:W0:Y:S03]  /*0a00*/  @!P3 S2R R28, SR_CgaCtaId ;  /* 0x00000000001cb919 */ /* 0x000e260000008800 */
[----:B------:R-:W-:Y:S01]  /*0a10*/  ISETP.GT.U32.AND.EX P2, PT, R18, RZ, PT, P2 ;  /* 0x000000ff1200720c */ /* 0x000fe20003f44120 */
[----:B------:R-:W3:Y:S03]  /*0a20*/  @!P3 LDG.E.64 R24, desc[UR8][R24.64] ;  /* 0x000000081818b981 */ /* 0x000ee6000c1e1b00 */
[----:B------:R-:W-:-:S13]  /*0a30*/  ISETP.NE.OR P2, PT, R2, UR5, !P2 ;  /* 0x0000000502007c0c */ /* 0x000fda000d745670 */
[----:B------:R-:W-:-:S05]  /*0a40*/  @!P2 IADD3 R9, PT, PT, R2, 0x1, R9 ;  /* 0x000000010209a810 */ /* 0x000fca0007ffe009 */
[----:B------:R-:W-:Y:S01]  /*0a50*/  @!P2 IMAD.WIDE.U32 R18, R9, UR12, R26 ;  /* 0x0000000c0912ac25 */ /* 0x000fe2000f8e001a */
[----:B------:R-:W-:-:S03]  /*0a60*/  @!P3 MOV R27, 0x400 ;  /* 0x00000400001bb802 */ /* 0x000fc60000000f00 */
[----:B------:R-:W-:-:S04]  /*0a70*/  @!P2 IMAD R9, R9, UR13, R19 ;  /* 0x0000000d0909ac24 */ /* 0x000fc8000f8e0213 */
[----:B------:R-:W-:Y:S01]  /*0a80*/  @!P2 IMAD R19, R9, UR12, RZ ;  /* 0x0000000c0913ac24 */ /* 0x000fe2000f8e02ff */
[----:B0-----:R-:W-:Y:S01]  /*0a90*/  @!P3 LEA R9, R28, R27, 0x18 ;  /* 0x0000001b1c09b211 */ /* 0x001fe200078ec0ff */
[----:B------:R-:W-:Y:S01]  /*0aa0*/  @!P2 IMAD.MOV.U32 R29, RZ, RZ, R15 ;  /* 0x000000ffff1da224 */ /* 0x000fe200078e000f */
[----:B------:R-:W-:Y:S01]  /*0ab0*/  @!P2 MOV R28, R10 ;  /* 0x0000000a001ca202 */ /* 0x000fe20000000f00 */
[----:B------:R-:W-:-:S04]  /*0ac0*/  @!P2 IMAD R26, R18, UR13, R19 ;  /* 0x0000000d121aac24 */ /* 0x000fc8000f8e0213 */
[----:B------:R-:W-:Y:S02]  /*0ad0*/  @!P2 IMAD.WIDE.U32 R28, R18, UR12, R28 ;  /* 0x0000000c121cac25 */ /* 0x000fe4000f8e001c */
[----:B------:R-:W0:Y:S02]  /*0ae0*/  @!P2 LDC.64 R18, c[0x0][0x380] ;  /* 0x0000e000ff12ab82 */ /* 0x000e240000000a00 */
[----:B------:R-:W-:Y:S01]  /*0af0*/  @!P2 IMAD.IADD R26, R29, 0x1, R26 ;  /* 0x000000011d1aa824 */ /* 0x000fe200078e021a */
[----:B0-----:R-:W-:-:S04]  /*0b00*/  @!P2 LEA R18, P4, R28, R18, 0x3 ;  /* 0x000000121c12a211 */ /* 0x001fc800078818ff */
[----:B------:R-:W-:-:S06]  /*0b10*/  @!P2 LEA.HI.X R19, R28, R19, R26, 0x3, P4 ;  /* 0x000000131c13a211 */ /* 0x000fcc00020f1c1a */
[----:B------:R-:W4:Y:S01]  /*0b20*/  @!P2 LDG.E.64 R18, desc[UR8][R18.64] ;  /* 0x000000081212a981 */ /* 0x000f22000c1e1b00 */
[C---:B------:R-:W-:Y:S02]  /*0b30*/  ISETP.NE.AND P4, PT, R16.reuse, RZ, PT ;  /* 0x000000ff1000720c */ /* 0x040fe40003f85270 */
[----:B------:R-:W-:Y:S02]  /*0b40*/  ISETP.LT.U32.AND P6, PT, R16, UR11, PT ;  /* 0x0000000b10007c0c */ /* 0x000fe4000bfc1070 */
[----:B------:R-:W-:-:S04]  /*0b50*/  MOV R16, UR10 ;  /* 0x0000000a00107c02 */ /* 0x000fc80008000f00 */
[----:B------:R-:W-:Y:S01]  /*0b60*/  ISETP.GT.U32.AND.EX P6, PT, R16, RZ, PT, P6 ;  /* 0x000000ff1000720c */ /* 0x000fe20003fc4160 */
[----:B------:R-:W-:Y:S01]  /*0b70*/  IMAD.IADD R16, R5, 0x1, R8 ;  /* 0x0000000105107824 */ /* 0x000fe200078e0208 */
[----:B------:R-:W-:-:S04]  /*0b80*/  @!P3 LEA R27, R7, R9, 0x3 ;  /* 0x00000009071bb211 */ /* 0x000fc800078e18ff */
[----:B------:R-:W-:Y:S02]  /*0b90*/  LEA R9, R16, UR4, 0x3 ;  /* 0x0000000410097c11 */ /* 0x000fe4000f8e18ff */
[C---:B------:R-:W-:Y:S02]  /*0ba0*/  ISETP.NE.AND P4, PT, R22.reuse, RZ, P4 ;  /* 0x000000ff1600720c */ /* 0x040fe40002785270 */
[----:B------:R-:W-:Y:S01]  /*0bb0*/  ISETP.LT.U32.AND P5, PT, R22, UR11, PT ;  /* 0x0000000b16007c0c */ /* 0x000fe2000bfa1070 */
[----:B------:R-:W-:Y:S01]  /*0bc0*/  IMAD.U32 R22, RZ, RZ, UR10 ;  /* 0x0000000aff167e24 */ /* 0x000fe2000f8e00ff */
[----:B------:R-:W-:-:S04]  /*0bd0*/  ISETP.GT.AND P6, PT, R10, RZ, P6 ;  /* 0x000000ff0a00720c */ /* 0x000fc800037c4270 */
[----:B------:R-:W-:-:S04]  /*0be0*/  ISETP.GT.U32.AND.EX P4, PT, R22, RZ, P4, P5 ;  /* 0x000000ff1600720c */ /* 0x000fc80002784150 */
[----:B------:R-:W-:Y:S01]  /*0bf0*/  PLOP3.LUT P4, PT, P4, P6, PT, 0x80, 0x8 ;  /* 0x000000000008781c */ /* 0x000fe2000278d070 */
[----:B--2---:R0:W-:Y:S04]  /*0c00*/  @!P1 STS.64 [R17+0x8], R20 ;  /* 0x0000081411009388 */ /* 0x0041e80000000a00 */
[----:B---3--:R0:W-:Y:S04]  /*0c10*/  @!P3 STS.64 [R27+0x8], R24 ;  /* 0x000008181b00b388 */ /* 0x0081e80000000a00 */
[----:B----4-:R0:W-:Y:S01]  /*0c20*/  @!P2 STS.64 [R9+0x8], R18 ;  /* 0x000008120900a388 */ /* 0x0101e20000000a00 */
[----:B------:R-:W-:Y:S06]  /*0c30*/  BAR.SYNC.DEFER_BLOCKING 0x0 ;  /* 0x0000000000007b1d */ /* 0x000fec0000010000 */
[----:B------:R-:W-:Y:S05]  /*0c40*/  @!P4 EXIT ;  /* 0x000000000000c94d */ /* 0x000fea0003800000 */
[----:B------:R-:W-:Y:S05]  /*0c50*/  @!P0 EXIT ;  /* 0x000000000000894d */ /* 0x000fea0003800000 */
[C---:B------:R-:W-:Y:S01]  /*0c60*/  IMAD R3, R23.reuse, R0, R3 ;  /* 0x0000000017037224 */ /* 0x040fe200078e0203 */
[----:B------:R-:W-:Y:S01]  /*0c70*/  LEA R0, R8, UR4, 0x3 ;  /* 0x0000000408007c11 */ /* 0x000fe2000f8e18ff */
[----:B------:R-:W-:Y:S01]  /*0c80*/  IMAD.IADD R8, R23, 0x1, R8 ;  /* 0x0000000117087824 */ /* 0x000fe200078e0208 */
[----:B------:R-:W1:Y:S01]  /*0c90*/  LDCU.64 UR10, c[0x0][0x388] ;  /* 0x00007100ff0a77ac */ /* 0x000e620008000a00 */
[----:B------:R-:W-:Y:S01]  /*0ca0*/  IMAD.IADD R3, R6, 0x1, R3 ;  /* 0x0000000106037824 */ /* 0x000fe200078e0203 */
[----:B------:R-:W-:Y:S01]  /*0cb0*/  MOV R11, R15 ;  /* 0x0000000f000b7202 */ /* 0x000fe20000000f00 */
[----:B0-----:R-:W-:Y:S01]  /*0cc0*/  LDS.64 R18, [R0] ;  /* 0x0000000000127984 */ /* 0x001fe20000000a00 */
[----:B------:R-:W-:Y:S01]  /*0cd0*/  LEA R8, R8, UR4, 0x3 ;  /* 0x0000000408087c11 */ /* 0x000fe2000f8e18ff */
[----:B------:R-:W-:Y:S01]  /*0ce0*/  IMAD R2, R5, R2, R7 ;  /* 0x0000000205027224 */ /* 0x000fe200078e0207 */
[----:B------:R-:W-:Y:S01]  /*0cf0*/  LEA R20, R3, UR4, 0x3 ;  /* 0x0000000403147c11 */ /* 0x000fe2000f8e18ff */
[----:B------:R-:W0:Y:S01]  /*0d00*/  LDS.64 R16, [R0+0x10] ;  /* 0x0000100000107984 */ /* 0x000e220000000a00 */
[----:B------:R-:W-:Y:S01]  /*0d10*/  IMAD R5, R4, UR12, RZ ;  /* 0x0000000c04057c24 */ /* 0x000fe2000f8e02ff */
[----:B------:R-:W-:Y:S01]  /*0d20*/  UMOV UR6, 0x9999999a ;  /* 0x9999999a00067882 */ /* 0x000fe20000000000 */
[----:B------:R-:W-:Y:S01]  /*0d30*/  LEA R22, R2, UR4, 0x3 ;  /* 0x0000000402167c11 */ /* 0x000fe2000f8e18ff */
[----:B------:R-:W-:Y:S01]  /*0d40*/  LDS.64 R6, [R8+0x8] ;  /* 0x0000080008067984 */ /* 0x000fe20000000a00 */
[----:B------:R-:W-:Y:S01]  /*0d50*/  IMAD.WIDE.U32 R10, R12, UR12, R10 ;  /* 0x0000000c0c0a7c25 */ /* 0x000fe2000f8e000a */
[----:B------:R-:W-:-:S02]  /*0d60*/  UMOV UR7, 0x3fe99999 ;  /* 0x3fe9999900077882 */ /* 0x000fc40000000000 */
[----:B------:R-:W2:Y:S01]  /*0d70*/  LDS.64 R20, [R20+0x8] ;  /* 0x0000080014147984 */ /* 0x000ea20000000a00 */
[----:B------:R-:W-:Y:S01]  /*0d80*/  IMAD R5, R12, UR13, R5 ;  /* 0x0000000d0c057c24 */ /* 0x000fe2000f8e0205 */
[----:B-1----:R-:W-:Y:S02]  /*0d90*/  LEA R4, P0, R10, UR10, 0x3 ;  /* 0x0000000a0a047c11 */ /* 0x002fe4000f8018ff */
[----:B------:R-:W1:Y:S01]  /*0da0*/  LDS.64 R22, [R22+0x8] ;  /* 0x0000080016167984 */ /* 0x000e620000000a00 */
[----:B------:R-:W-:-:S03]  /*0db0*/  IMAD.IADD R5, R11, 0x1, R5 ;  /* 0x000000010b057824 */ /* 0x000fc600078e0205 */
[----:B------:R-:W3:Y:S02]  /*0dc0*/  LDS.64 R2, [R9+0x8] ;  /* 0x0000080009027984 */ /* 0x000ee40000000a00 */
[----:B------:R-:W-:Y:S01]  /*0dd0*/  LEA.HI.X R5, R10, UR11, R5, 0x3, P0 ;  /* 0x0000000b0a057c11 */ /* 0x000fe200080f1c05 */
[----:B0-----:R-:W-:-:S08]  /*0de0*/  DADD R16, R18, R16 ;  /* 0x0000000012107229 */ /* 0x001fd00000000010 */
[----:B--2---:R-:W-:-:S08]  /*0df0*/  DADD R16, R16, R20 ;  /* 0x0000000010107229 */ /* 0x004fd00000000014 */
[----:B------:R-:W-:-:S08]  /*0e00*/  DADD R6, R16, R6 ;  /* 0x0000000010067229 */ /* 0x000fd00000000006 */
[----:B-1----:R-:W-:-:S08]  /*0e10*/  DADD R6, R6, R22 ;  /* 0x0000000006067229 */ /* 0x002fd00000000016 */
[----:B---3--:R-:W-:-:S08]  /*0e20*/  DADD R2, R6, R2 ;  /* 0x0000000006027229 */ /* 0x008fd00000000002 */
[----:B------:R-:W-:-:S07]  /*0e30*/  DMUL R2, R2, UR6 ;  /* 0x0000000602027c28 */ /* 0x000fce0008000000 */
[----:B------:R-:W-:Y:S01]  /*0e40*/  STG.E.64 desc[UR8][R4.64], R2 ;  /* 0x0000000204007986 */ /* 0x000fe2000c101b08 */
[----:B------:R-:W-:Y:S05]  /*0e50*/  EXIT ;  /* 0x000000000000794d */ /* 0x000fea0003800000 */
.L_x_0:
[----:B------:R-:W-:-:S00]  /*0e60*/  BRA `(.L_x_0) ;  /* 0xfffffffc00fc7947 */ /* 0x000fc0000383ffff */
[----:B------:R-:W-:-:S00]  /*0e70*/  NOP ;  /* 0x0000000000007918 */ /* 0x000fc00000000000 */
        /* <DEDUP_REMOVED lines=8> */
.L_x_5:


//--------------------- .text._Z12shmem_kernelPKdPdm --------------------------
	.section	.text._Z12shmem_kernelPKdPdm,"ax",@progbits
	.align	128
        .global         _Z12shmem_kernelPKdPdm
        .type           _Z12shmem_kernelPKdPdm,@function
        .size           _Z12shmem_kernelPKdPdm,(.L_x_6 - _Z12shmem_kernelPKdPdm)
        .other          _Z12shmem_kernelPKdPdm,@"STO_CUDA_ENTRY STV_DEFAULT"
_Z12shmem_kernelPKdPdm:
.text._Z12shmem_kernelPKdPdm:
[----:B------:R-:W-:Y:S01]  /*0000*/  LDC R1, c[0x0][0x37c] ;  /* 0x0000df00ff017b82 */ /* 0x000fe20000000800 */
[----:B------:R-:W0:Y:S07]  /*0010*/  S2R R20, SR_CTAID.Y ;  /* 0x0000000000147919 */ /* 0x000e2e0000002600 */
[----:B------:R-:W1:Y:S01]  /*0020*/  S2UR UR4, SR_CTAID.X ;  /* 0x00000000000479c3 */ /* 0x000e620000002500 */
[----:B------:R-:W2:Y:S01]  /*0030*/  LDCU.64 UR12, c[0x0][0x390] ;  /* 0x00007200ff0c77ac */ /* 0x000ea20008000a00 */
[----:B------:R-:W-:Y:S01]  /*0040*/  IMAD.MOV.U32 R9, RZ, RZ, RZ ;  /* 0x000000ffff097224 */ /* 0x000fe200078e00ff */
[----:B------:R-:W1:Y:S01]  /*0050*/  S2R R23, SR_TID.X ;  /* 0x0000000000177919 */ /* 0x000e620000002100 */
[----:B------:R-:W-:Y:S01]  /*0060*/  IMAD.MOV.U32 R11, RZ, RZ, RZ ;  /* 0x000000ffff0b7224 */ /* 0x000fe200078e00ff */
[----:B------:R-:W3:Y:S01]  /*0070*/  LDCU.64 UR6, c[0x0][0x358] ;  /* 0x00006b00ff0677ac */ /* 0x000ee20008000a00 */
[----:B------:R-:W4:Y:S02]  /*0080*/  S2R R22, SR_TID.Y ;  /* 0x0000000000167919 */ /* 0x000f240000002200 */
[----:B------:R-:W1:Y:S01]  /*0090*/  LDC R24, c[0x0][0x360] ;  /* 0x0000d800ff187b82 */ /* 0x000e620000000800 */
[----:B------:R-:W0:Y:S01]  /*00a0*/  LDCU UR8, c[0x0][0x364] ;  /* 0x00006c80ff0877ac */ /* 0x000e220008000800 */
[----:B------:R-:W5:Y:S01]  /*00b0*/  S2R R21, SR_TID.Z ;  /* 0x0000000000157919 */ /* 0x000f620000002300 */
[----:B------:R-:W5:Y:S01]  /*00c0*/  LDCU UR9, c[0x0][0x368] ;  /* 0x00006d00ff0977ac */ /* 0x000f620008000800 */
[----:B------:R-:W5:Y:S01]  /*00d0*/  S2R R10, SR_CTAID.Z ;  /* 0x00000000000a7919 */ /* 0x000f620000002700 */
[----:B0-----:R-:W-:-:S02]  /*00e0*/  IMAD R20, R20, UR8, RZ ;  /* 0x0000000814147c24 */ /* 0x001fc4000f8e02ff */
[----:B-1----:R-:W-:Y:S02]  /*00f0*/  IMAD R7, R24, UR4, R23 ;  /* 0x0000000418077c24 */ /* 0x002fe4000f8e0217 */
[----:B----4-:R-:W-:-:S03]  /*0100*/  IMAD.IADD R8, R20, 0x1, R22 ;  /* 0x0000000114087824 */ /* 0x010fc600078e0216 */
[----:B------:R-:W-:Y:S01]  /*0110*/  SHF.R.S32.HI R6, RZ, 0x1f, R7 ;  /* 0x0000001fff067819 */ /* 0x000fe20000011407 */
[C---:B--2---:R-:W-:Y:S01]  /*0120*/  IMAD.WIDE.U32 R12, R7.reuse, UR12, R8 ;  /* 0x0000000c070c7c25 */ /* 0x044fe2000f8e0008 */
[----:B------:R-:W-:-:S03]  /*0130*/  ISETP.GT.U32.AND P0, PT, R7, R8, PT ;  /* 0x000000080700720c */ /* 0x000fc60003f04070 */
[----:B-----5:R-:W-:Y:S01]  /*0140*/  IMAD R10, R10, UR9, R21 ;  /* 0x000000090a0a7c24 */ /* 0x020fe2000f8e0215 */
[----:B------:R-:W-:-:S04]  /*0150*/  ISETP.GT.U32.AND.EX P0, PT, R6, RZ, PT, P0 ;  /* 0x000000ff0600720c */ /* 0x000fc80003f04100 */
[----:B------:R-:W-:Y:S02]  /*0160*/  SEL R3, R7, R8, P0 ;  /* 0x0000000807037207 */ /* 0x000fe40000000000 */
[----:B------:R-:W-:Y:S02]  /*0170*/  SEL R2, R6, RZ, P0 ;  /* 0x000000ff06027207 */ /* 0x000fe40000000000 */
[----:B------:R-:W-:-:S04]  /*0180*/  ISETP.GT.U32.AND P0, PT, R10, R3, PT ;  /* 0x000000030a00720c */ /* 0x000fc80003f04070 */
[----:B------:R-:W-:-:S04]  /*0190*/  ISETP.GT.U32.AND.EX P0, PT, RZ, R2, PT, P0 ;  /* 0x00000002ff00720c */ /* 0x000fc80003f04100 */
[----:B------:R-:W-:Y:S02]  /*01a0*/  SEL R0, R10, R3, P0 ;  /* 0x000000030a007207 */ /* 0x000fe40000000000 */
[----:B------:R-:W-:Y:S02]  /*01b0*/  SEL R2, R2, RZ, !P0 ;  /* 0x000000ff02027207 */ /* 0x000fe40004000000 */
[----:B------:R-:W-:Y:S01]  /*01c0*/  ISETP.GE.U32.AND P0, PT, R0, UR12, PT ;  /* 0x0000000c00007c0c */ /* 0x000fe2000bf06070 */
[----:B------:R-:W-:-:S03]  /*01d0*/  IMAD R0, R6, UR12, RZ ;  /* 0x0000000c06007c24 */ /* 0x000fc6000f8e02ff */
[----:B------:R-:W-:Y:S01]  /*01e0*/  ISETP.GE.U32.AND.EX P0, PT, R2, UR13, PT, P0 ;  /* 0x0000000d02007c0c */ /* 0x000fe2000bf06100 */
[----:B------:R-:W-:-:S04]  /*01f0*/  IMAD R5, R7, UR13, R0 ;  /* 0x0000000d07057c24 */ /* 0x000fc8000f8e0200 */
[----:B------:R-:W-:-:S04]  /*0200*/  IMAD.IADD R0, R13, 0x1, R5 ;  /* 0x000000010d007824 */ /* 0x000fc800078e0205 */
[----:B------:R-:W-:-:S04]  /*0210*/  IMAD R5, R0, UR12, RZ ;  /* 0x0000000c00057c24 */ /* 0x000fc8000f8e02ff */
[----:B------:R-:W0:Y:S01]  /*0220*/  @!P0 LDC.64 R2, c[0x0][0x380] ;  /* 0x0000e000ff028b82 */ /* 0x000e220000000a00 */
[C---:B------:R-:W-:Y:S02]  /*0230*/  IMAD R5, R12.reuse, UR13, R5 ;  /* 0x0000000d0c057c24 */ /* 0x040fe4000f8e0205 */
[----:B------:R-:W-:-:S04]  /*0240*/  IMAD.WIDE.U32 R12, R12, UR12, R10 ;  /* 0x0000000c0c0c7c25 */ /* 0x000fc8000f8e000a */
[----:B------:R-:W-:Y:S01]  /*0250*/  IMAD.IADD R4, R13, 0x1, R5 ;  /* 0x000000010d047824 */ /* 0x000fe200078e0205 */
[----:B0-----:R-:W-:-:S04]  /*0260*/  @!P0 LEA R14, P1, R12, R2, 0x3 ;  /* 0x000000020c0e8211 */ /* 0x001fc800078218ff */
[----:B------:R-:W-:-:S06]  /*0270*/  @!P0 LEA.HI.X R15, R12, R3, R4, 0x3, P1 ;  /* 0x000000030c0f8211 */ /* 0x000fcc00008f1c04 */
[----:B---3--:R-:W2:Y:S01]  /*0280*/  @!P0 LDG.E.64 R14, desc[UR6][R14.64] ;  /* 0x000000060e0e8981 */ /* 0x008ea2000c1e1b00 */
[----:B------:R-:W-:Y:S01]  /*0290*/  ISETP.GE.AND P1, PT, R7, 0x1, PT ;  /* 0x000000010700780c */ /* 0x000fe20003f26270 */
[----:B------:R-:W-:Y:S01]  /*02a0*/  UIADD3 UR4, UPT, UPT, UR8, 0x2, URZ ;  /* 0x0000000208047890 */ /* 0x000fe2000fffe0ff */
[----:B------:R-:W-:Y:S01]  /*02b0*/  VIADD R3, R24, 0x2 ;  /* 0x0000000218037836 */ /* 0x000fe20000000000 */
[----:B------:R-:W0:Y:S01]  /*02c0*/  @!P0 S2R R18, SR_CgaCtaId ;  /* 0x0000000000128919 */ /* 0x000e220000008800 */
[----:B------:R-:W-:Y:S02]  /*02d0*/  ISETP.NE.OR P1, PT, R23, RZ, !P1 ;  /* 0x000000ff1700720c */ /* 0x000fe40004f25670 */
[C---:B------:R-:W-:Y:S01]  /*02e0*/  @!P0 IMAD R16, R3.reuse, R22, R3 ;  /* 0x0000001603108224 */ /* 0x040fe200078e0203 */
[----:B------:R-:W-:Y:S01]  /*02f0*/  @!P0 MOV R17, 0x400 ;  /* 0x0000040000118802 */ /* 0x000fe20000000f00 */
[----:B------:R-:W-:-:S04]  /*0300*/  IMAD R2, R3, UR4, RZ ;  /* 0x0000000403027c24 */ /* 0x000fc8000f8e02ff */
[----:B------:R-:W-:-:S05]  /*0310*/  IMAD R0, R2, R21, R2 ;  /* 0x0000001502007224 */ /* 0x000fca00078e0202 */
[----:B------:R-:W1:Y:S01]  /*0320*/  @!P1 S2R R19, SR_CgaCtaId ;  /* 0x0000000000139919 */ /* 0x000e620000008800 */
[C---:B------:R-:W-:Y:S01]  /*0330*/  @!P0 IADD3 R16, PT, PT, R0.reuse, R16, R23 ;  /* 0x0000001000108210 */ /* 0x040fe20007ffe017 */
[----:B------:R-:W-:Y:S02]  /*0340*/  @!P1 IMAD R25, R3, R22, R3 ;  /* 0x0000001603199224 */ /* 0x000fe400078e0203 */
[----:B------:R-:W-:Y:S02]  /*0350*/  @!P1 VIADD R27, R7, 0xffffffff ;  /* 0xffffffff071b9836 */ /* 0x000fe40000000000 */
[----:B------:R-:W-:Y:S01]  /*0360*/  @!P1 IMAD.IADD R25, R0, 0x1, R25 ;  /* 0x0000000100199824 */ /* 0x000fe200078e0219 */
[----:B0-----:R-:W-:-:S04]  /*0370*/  @!P0 LEA R17, R18, R17, 0x18 ;  /* 0x0000001112118211 */ /* 0x001fc800078ec0ff */
[----:B------:R-:W-:Y:S02]  /*0380*/  @!P0 LEA R29, R16, R17, 0x3 ;  /* 0x00000011101d8211 */ /* 0x000fe400078e18ff */
[----:B------:R-:W-:-:S04]  /*0390*/  @!P1 MOV R16, 0x400 ;  /* 0x0000040000109802 */ /* 0x000fc80000000f00 */
[----:B-1----:R-:W-:Y:S02]  /*03a0*/  @!P1 LEA R18, R19, R16, 0x18 ;  /* 0x0000001013129211 */ /* 0x002fe400078ec0ff */
[----:B------:R-:W0:Y:S03]  /*03b0*/  @!P1 LDC.64 R16, c[0x0][0x380] ;  /* 0x0000e000ff109b82 */ /* 0x000e260000000a00 */
[----:B------:R-:W-:Y:S01]  /*03c0*/  @!P1 IMAD R25, R25, 0x8, R18 ;  /* 0x0000000819199824 */ /* 0x000fe200078e0212 */
[----:B--2---:R1:W-:Y:S02]  /*03d0*/  @!P0 STS.64 [R29+0x8], R14 ;  /* 0x0000080e1d008388 */ /* 0x0043e40000000a00 */
[----:B-1----:R-:W-:Y:S02]  /*03e0*/  IMAD.MOV.U32 R14, RZ, RZ, R8 ;  /* 0x000000ffff0e7224 */ /* 0x002fe400078e0008 */
[----:B------:R-:W-:-:S02]  /*03f0*/  IMAD.MOV.U32 R15, RZ, RZ, RZ ;  /* 0x000000ffff0f7224 */ /* 0x000fc400078e00ff */
[----:B------:R-:W-:-:S04]  /*0400*/  @!P1 IMAD.WIDE.U32 R18, R27, UR12, R14 ;  /* 0x0000000c1b129c25 */ /* 0x000fc8000f8e000e */
[----:B------:R-:W-:-:S04]  /*0410*/  @!P1 IMAD R27, R27, UR13, R19 ;  /* 0x0000000d1b1b9c24 */ /* 0x000fc8000f8e0213 */
[----:B------:R-:W-:-:S04]  /*0420*/  @!P1 IMAD R27, R27, UR12, RZ ;  /* 0x0000000c1b1b9c24 */ /* 0x000fc8000f8e02ff */
[C---:B------:R-:W-:Y:S02]  /*0430*/  @!P1 IMAD R27, R18.reuse, UR13, R27 ;  /* 0x0000000d121b9c24 */ /* 0x040fe4000f8e021b */
[----:B------:R-:W-:-:S03]  /*0440*/  @!P1 IMAD.WIDE.U32 R18, R18, UR12, R10 ;  /* 0x0000000c12129c25 */ /* 0x000fc6000f8e000a */
[----:B0-----:R-:W-:Y:S02]  /*0450*/  @!P1 LEA R16, P0, R18, R16, 0x3 ;  /* 0x0000001012109211 */ /* 0x001fe400078018ff */
[----:B------:R-:W-:-:S04]  /*0460*/  @!P1 IADD3 R27, PT, PT, R19, R27, RZ ;  /* 0x0000001b131b9210 */ /* 0x000fc80007ffe0ff */
[----:B------:R-:W-:-:S05]  /*0470*/  @!P1 LEA.HI.X R17, R18, R17, R27, 0x3, P0 ;  /* 0x0000001112119211 */ /* 0x000fca00000f1c1b */
[----:B------:R0:W2:Y:S01]  /*0480*/  @!P1 LDG.E.64 R18, desc[UR6][R16.64] ;  /* 0x0000000610129981 */ /* 0x0000a2000c1e1b00 */
[----:B------:R-:W-:Y:S01]  /*0490*/  UIADD3 UR10, UP0, UPT, UR12, -0x1, URZ ;  /* 0xffffffff0c0a7890 */ /* 0x000fe2000ff1e0ff */
[----:B------:R-:W-:Y:S01]  /*04a0*/  VIADD R24, R24, 0xffffffff ;  /* 0xffffffff18187836 */ /* 0x000fe20000000000 */
[----:B------:R-:W-:Y:S01]  /*04b0*/  ISETP.NE.AND P0, PT, R8, RZ, PT ;  /* 0x000000ff0800720c */ /* 0x000fe20003f05270 */
[----:B------:R-:W-:Y:S01]  /*04c0*/  BSSY.RECONVERGENT B0, `(.L_x_1) ;  /* 0x0000020000007945 */ /* 0x000fe20003800200 */
[----:B------:R-:W-:Y:S02]  /*04d0*/  UIADD3.X UR11, UPT, UPT, UR13, -0x1, URZ, UP0, !UPT ;  /* 0xffffffff0d0b7890 */ /* 0x000fe400087fe4ff */
[----:B------:R-:W-:Y:S02]  /*04e0*/  ISETP.LT.U32.AND P2, PT, R7, UR10, PT ;  /* 0x0000000a07007c0c */ /* 0x000fe4000bf41070 */
[----:B------:R-:W-:Y:S02]  /*04f0*/  ISETP.NE.OR P0, PT, R22, RZ, !P0 ;  /* 0x000000ff1600720c */ /* 0x000fe40004705670 */
[----:B------:R-:W-:-:S05]  /*0500*/  IMAD.U32 R27, RZ, RZ, UR11 ;  /* 0x0000000bff1b7e24 */ /* 0x000fca000f8e00ff */
[----:B------:R-:W-:-:S04]  /*0510*/  ISETP.GT.U32.AND.EX P2, PT, R27, R6, PT, P2 ;  /* 0x000000061b00720c */ /* 0x000fc80003f44120 */
[----:B------:R-:W-:Y:S01]  /*0520*/  ISETP.NE.OR P2, PT, R23, R24, !P2 ;  /* 0x000000181700720c */ /* 0x000fe20005745670 */
[----:B------:R-:W-:Y:S02]  /*0530*/  IMAD R24, R6, UR12, RZ ;  /* 0x0000000c06187c24 */ /* 0x000fe4000f8e02ff */
[----:B0-----:R-:W-:Y:S01]  /*0540*/  @!P0 VIADD R16, R8, 0xffffffff ;  /* 0xffffffff08108836 */ /* 0x001fe20000000000 */
[----:B--2---:R0:W-:Y:S09]  /*0550*/  @!P1 STS.64 [R25], R18 ;  /* 0x0000001219009388 */ /* 0x0041f20000000a00 */
[----:B------:R-:W-:Y:S05]  /*0560*/  @P2 BRA `(.L_x_2) ;  /* 0x0000000000542947 */ /* 0x000fea0003800000 */
[----:B0-----:R-:W-:Y:S01]  /*0570*/  VIADD R19, R7, 0x1 ;  /* 0x0000000107137836 */ /* 0x001fe20000000000 */
[----:B------:R-:W0:Y:S03]  /*0580*/  LDCU.64 UR4, c[0x0][0x380] ;  /* 0x00007000ff0477ac */ /* 0x000e260008000a00 */
[----:B------:R-:W-:Y:S01]  /*0590*/  IMAD.WIDE.U32 R14, R19, UR12, R14 ;  /* 0x0000000c130e7c25 */ /* 0x000fe2000f8e000e */
[----:B------:R-:W-:-:S05]  /*05a0*/  SHF.R.S32.HI R18, RZ, 0x1f, R19 ;  /* 0x0000001fff127819 */ /* 0x000fca0000011413 */
[----:B------:R-:W-:-:S04]  /*05b0*/  IMAD R18, R18, UR12, RZ ;  /* 0x0000000c12127c24 */ /* 0x000fc8000f8e02ff */
[----:B------:R-:W-:-:S04]  /*05c0*/  IMAD R19, R19, UR13, R18 ;  /* 0x0000000d13137c24 */ /* 0x000fc8000f8e0212 */
[----:B------:R-:W-:Y:S02]  /*05d0*/  IMAD.IADD R15, R15, 0x1, R19 ;  /* 0x000000010f0f7824 */ /* 0x000fe400078e0213 */
[----:B------:R-:W-:-:S04]  /*05e0*/  IMAD.WIDE.U32 R18, R14, UR12, R10 ;  /* 0x0000000c0e127c25 */ /* 0x000fc8000f8e000a */
[----:B------:R-:W-:-:S04]  /*05f0*/  IMAD R15, R15, UR12, RZ ;  /* 0x0000000c0f0f7c24 */ /* 0x000fc8000f8e02ff */
[----:B------:R-:W-:Y:S01]  /*0600*/  IMAD R15, R14, UR13, R15 ;  /* 0x0000000d0e0f7c24 */ /* 0x000fe2000f8e020f */
[----:B0-----:R-:W-:-:S04]  /*0610*/  LEA R14, P1, R18, UR4, 0x3 ;  /* 0x00000004120e7c11 */ /* 0x001fc8000f8218ff */
[----:B------:R-:W-:-:S04]  /*0620*/  IADD3 R15, PT, PT, R19, R15, RZ ;  /* 0x0000000f130f7210 */ /* 0x000fc80007ffe0ff */
[----:B------:R-:W-:-:S06]  /*0630*/  LEA.HI.X R15, R18, UR5, R15, 0x3, P1 ;  /* 0x00000005120f7c11 */ /* 0x000fcc00088f1c0f */
[----:B------:R-:W2:Y:S01]  /*0640*/  LDG.E.64 R14, desc[UR6][R14.64] ;  /* 0x000000060e0e7981 */ /* 0x000ea2000c1e1b00 */
[----:B------:R-:W0:Y:S01]  /*0650*/  S2UR UR5, SR_CgaCtaId ;  /* 0x00000000000579c3 */ /* 0x000e220000008800 */
[----:B------:R-:W-:Y:S01]  /*0660*/  IMAD R18, R3, R22, R3 ;  /* 0x0000001603127224 */ /* 0x000fe200078e0203 */
[----:B------:R-:W-:-:S04]  /*0670*/  UMOV UR4, 0x400 ;  /* 0x0000040000047882 */ /* 0x000fc80000000000 */
[----:B------:R-:W-:Y:S01]  /*0680*/  IADD3 R18, PT, PT, R0, R18, R23 ;  /* 0x0000001200127210 */ /* 0x000fe20007ffe017 */
[----:B0-----:R-:W-:-:S06]  /*0690*/  ULEA UR4, UR5, UR4, 0x18 ;  /* 0x0000000405047291 */ /* 0x001fcc000f8ec0ff */
[----:B------:R-:W-:-:S05]  /*06a0*/  LEA R19, R18, UR4, 0x3 ;  /* 0x0000000412137c11 */ /* 0x000fca000f8e18ff */
[----:B--2---:R1:W-:Y:S02]  /*06b0*/  STS.64 [R19+0x10], R14 ;  /* 0x0000100e13007388 */ /* 0x0043e40000000a00 */
.L_x_2:
[----:B------:R-:W-:Y:S05]  /*06c0*/  BSYNC.RECONVERGENT B0 ;  /* 0x0000000000007941 */ /* 0x000fea0003800200 */
.L_x_1:
[----:B-1----:R-:W1:Y:S01]  /*06d0*/  @!P0 LDC.64 R14, c[0x0][0x380] ;  /* 0x0000e000ff0e8b82 */ /* 0x002e620000000a00 */
[----:B------:R-:W-:Y:S01]  /*06e0*/  @!P0 IMAD.MOV.U32 R17, RZ, RZ, RZ ;  /* 0x000000ffff118224 */ /* 0x000fe200078e00ff */
[----:B------:R-:W-:Y:S01]  /*06f0*/  ISETP.NE.AND P2, PT, R10, RZ, PT ;  /* 0x000000ff0a00720c */ /* 0x000fe20003f45270 */
[C---:B------:R-:W-:Y:S01]  /*0700*/  IMAD R9, R7.reuse, UR13, R24 ;  /* 0x0000000d07097c24 */ /* 0x040fe2000f8e0218 */
[----:B------:R-:W-:Y:S01]  /*0710*/  ISETP.LT.U32.AND P3, PT, R8, UR10, PT ;  /* 0x0000000a08007c0c */ /* 0x000fe2000bf61070 */
[----:B------:R-:W-:Y:S01]  /*0720*/  @!P0 IMAD.WIDE.U32 R16, R7, UR12, R16 ;  /* 0x0000000c07108c25 */ /* 0x000fe2000f8e0010 */
[----:B------:R-:W-:Y:S01]  /*0730*/  ISETP.NE.OR P2, PT, R21, RZ, !P2 ;  /* 0x000000ff1500720c */ /* 0x000fe20005745670 */
[----:B------:R-:W-:Y:S02]  /*0740*/  UIADD3 UR4, UPT, UPT, UR8, -0x1, URZ ;  /* 0xffffffff08047890 */ /* 0x000fe4000fffe0ff */
[----:B------:R-:W-:Y:S02]  /*0750*/  @!P0 IMAD.IADD R17, R9, 0x1, R17 ;  /* 0x0000000109118824 */ /* 0x000fe400078e0211 */
[----:B0-----:R-:W-:-:S02]  /*0760*/  IMAD.U32 R18, RZ, RZ, UR11 ;  /* 0x0000000bff127e24 */ /* 0x001fc4000f8e00ff */
[----:B------:R-:W-:Y:S02]  /*0770*/  @!P0 IMAD R17, R17, UR12, RZ ;  /* 0x0000000c11118c24 */ /* 0x000fe4000f8e02ff */
[----:B------:R-:W-:Y:S01]  /*0780*/  IMAD.MOV.U32 R24, RZ, RZ, R8 ;  /* 0x000000ffff187224 */ /* 0x000fe200078e0008 */
[----:B------:R-:W-:Y:S01]  /*0790*/  ISETP.GT.U32.AND.EX P3, PT, R18, RZ, PT, P3 ;  /* 0x000000ff1200720c */ /* 0x000fe20003f64130 */
[C---:B------:R-:W-:Y:S02]  /*07a0*/  @!P0 IMAD R19, R16.reuse, UR13, R17 ;  /* 0x0000000d10138c24 */ /* 0x040fe4000f8e0211 */
[----:B------:R-:W-:Y:S01]  /*07b0*/  @!P0 IMAD.WIDE.U32 R16, R16, UR12, R10 ;  /* 0x0000000c10108c25 */ /* 0x000fe2000f8e000a */
[----:B------:R-:W-:Y:S01]  /*07c0*/  ISETP.NE.OR P3, PT, R22, UR4, !P3 ;  /* 0x0000000416007c0c */ /* 0x000fe2000df65670 */
[----:B------:R-:W-:Y:S02]  /*07d0*/  UIADD3 UR4, UPT, UPT, UR9, -0x1, URZ ;  /* 0xffffffff09047890 */ /* 0x000fe4000fffe0ff */
[----:B------:R-:W-:Y:S01]  /*07e0*/  IMAD R25, R7, UR12, R24 ;  /* 0x0000000c07197c24 */ /* 0x000fe2000f8e0218 */
[----:B-1----:R-:W-:Y:S01]  /*07f0*/  @!P0 LEA R18, P1, R16, R14, 0x3 ;  /* 0x0000000e10128211 */ /* 0x002fe200078218ff */
[----:B------:R-:W-:Y:S01]  /*0800*/  @!P0 IMAD.IADD R14, R17, 0x1, R19 ;  /* 0x00000001110e8824 */ /* 0x000fe200078e0213 */
[----:B------:R-:W-:-:S04]  /*0810*/  MOV R17, UR11 ;  /* 0x0000000b00117c02 */ /* 0x000fc80008000f00 */
[----:B------:R-:W-:Y:S01]  /*0820*/  @!P0 LEA.HI.X R19, R16, R15, R14, 0x3, P1 ;  /* 0x0000000f10138211 */ /* 0x000fe200008f1c0e */
[C---:B------:R-:W-:Y:S01]  /*0830*/  @!P2 VIADD R16, R10.reuse, 0xffffffff ;  /* 0xffffffff0a10a836 */ /* 0x040fe20000000000 */
[----:B------:R-:W0:Y:S01]  /*0840*/  @!P2 LDC.64 R14, c[0x0][0x380] ;  /* 0x0000e000ff0eab82 */ /* 0x000e220000000a00 */
[----:B------:R-:W-:Y:S01]  /*0850*/  ISETP.LT.U32.AND P1, PT, R10, UR10, PT ;  /* 0x0000000a0a007c0c */ /* 0x000fe2000bf21070 */
[----:B------:R-:W-:Y:S01]  /*0860*/  @!P3 IMAD.MOV.U32 R29, RZ, RZ, RZ ;  /* 0x000000ffff1db224 */ /* 0x000fe200078e00ff */
[----:B------:R-:W-:Y:S01]  /*0870*/  @!P3 IADD3 R28, PT, PT, R22, 0x1, R20 ;  /* 0x00000001161cb810 */ /* 0x000fe20007ffe014 */
[----:B------:R-:W2:Y:S01]  /*0880*/  @!P0 LDG.E.64 R18, desc[UR6][R18.64] ;  /* 0x0000000612128981 */ /* 0x000ea2000c1e1b00 */
[----:B------:R-:W-:Y:S01]  /*0890*/  ISETP.GT.U32.AND.EX P1, PT, R17, RZ, PT, P1 ;  /* 0x000000ff1100720c */ /* 0x000fe20003f24110 */
[----:B------:R-:W-:Y:S02]  /*08a0*/  @!P2 IMAD.MOV.U32 R17, RZ, RZ, RZ ;  /* 0x000000ffff11a224 */ /* 0x000fe400078e00ff */
[----:B------:R-:W-:Y:S01]  /*08b0*/  @!P3 IMAD.WIDE.U32 R28, R7, UR12, R28 ;  /* 0x0000000c071cbc25 */ /* 0x000fe2000f8e001c */
[----:B------:R-:W-:-:S03]  /*08c0*/  ISETP.NE.OR P1, PT, R21, UR4, !P1 ;  /* 0x0000000415007c0c */ /* 0x000fc6000cf25670 */
[----:B------:R-:W-:-:S04]  /*08d0*/  @!P2 IMAD.WIDE.U32 R16, R25, UR12, R16 ;  /* 0x0000000c1910ac25 */ /* 0x000fc8000f8e0010 */
[----:B------:R-:W-:Y:S02]  /*08e0*/  @!P3 IMAD.IADD R20, R9, 0x1, R29 ;  /* 0x000000010914b824 */ /* 0x000fe400078e021d */
[----:B------:R-:W-:Y:S02]  /*08f0*/  @!P2 IMAD.IADD R9, R5, 0x1, R17 ;  /* 0x000000010509a824 */ /* 0x000fe400078e0211 */
[----:B------:R-:W-:Y:S02]  /*0900*/  @!P3 IMAD R5, R20, UR12, RZ ;  /* 0x0000000c1405bc24 */ /* 0x000fe4000f8e02ff */
[----:B------:R-:W-:Y:S01]  /*0910*/  @!P3 IMAD.WIDE.U32 R26, R28, UR12, R10 ;  /* 0x0000000c1c1abc25 */ /* 0x000fe2000f8e000a */
[----:B0-----:R-:W-:-:S03]  /*0920*/  @!P2 LEA R24, P4, R16, R14, 0x3 ;  /* 0x0000000e1018a211 */ /* 0x001fc600078818ff */
[----:B------:R-:W-:Y:S01]  /*0930*/  @!P3 IMAD R5, R28, UR13, R5 ;  /* 0x0000000d1c05bc24 */ /* 0x000fe2000f8e0205 */
[----:B------:R-:W-:Y:S02]  /*0940*/  @!P2 LEA.HI.X R25, R16, R15, R9, 0x3, P4 ;  /* 0x0000000f1019a211 */ /* 0x000fe400020f1c09 */
[----:B------:R-:W0:Y:S02]  /*0950*/  @!P3 LDC.64 R14, c[0x0][0x380] ;  /* 0x0000e000ff0ebb82 */ /* 0x000e240000000a00 */
[----:B------:R-:W-:Y:S02]  /*0960*/  @!P3 IADD3 R5, PT, PT, R27, R5, RZ ;  /* 0x000000051b05b210 */ /* 0x000fe40007ffe0ff */
[----:B------:R-:W3:Y:S04]  /*0970*/  @!P2 LDG.E.64 R24, desc[UR6][R24.64] ;  /* 0x000000061818a981 */ /* 0x000ee8000c1e1b00 */
[----:B------:R-:W1:Y:S01]  /*0980*/  @!P1 LDC.64 R16, c[0x0][0x380] ;  /* 0x0000e000ff109b82 */ /* 0x000e620000000a00 */
[----:B0-----:R-:W-:-:S04]  /*0990*/  @!P3 LEA R14, P4, R26, R14, 0x3 ;  /* 0x0000000e1a0eb211 */ /* 0x001fc800078818ff */
[----:B------:R-:W-:Y:S02]  /*09a0*/  @!P3 LEA.HI.X R15, R26, R15, R5, 0x3, P4 ;  /* 0x0000000f1a0fb211 */ /* 0x000fe400020f1c05 */
[----:B-1----:R-:W-:-:S04]  /*09b0*/  @!P1 LEA R16, P5, R12, R16, 0x3 ;  /* 0x000000100c109211 */ /* 0x002fc800078a18ff */
[----:B------:R-:W4:Y:S01]  /*09c0*/  @!P3 LDG.E.64 R14, desc[UR6][R14.64] ;  /* 0x000000060e0eb981 */ /* 0x000f22000c1e1b00 */
[----:B------:R-:W-:-:S06]  /*09d0*/  @!P1 LEA.HI.X R17, R12, R17, R4, 0x3, P5 ;  /* 0x000000110c119211 */ /* 0x000fcc00028f1c04 */
[----:B------:R-:W5:Y:S01]  /*09e0*/  @!P1 LDG.E.64 R16, desc[UR6][R16.64+0x8] ;  /* 0x0000080610109981 */ /* 0x000f62000c1e1b00 */
[----:B------:R-:W0:Y:S01]  /*09f0*/  @!P2 S2R R11, SR_CgaCtaId ;  /* 0x00000000000ba919 */ /* 0x000e220000008800 */
[----:B------:R-:W1:Y:S01]  /*0a00*/  @!P3 S2R R9, SR_CgaCtaId ;  /* 0x000000000009b919 */ /* 0x000e620000008800 */
[----:B------:R-:W-:Y:S01]  /*0a10*/  IMAD.U32 R5, RZ, RZ, UR11 ;  /* 0x0000000bff057e24 */ /* 0x000fe2000f8e00ff */
[----:B------:R-:W-:Y:S01]  /*0a20*/  ISETP.LT.U32.AND P4, PT, R7, UR10, PT ;  /* 0x0000000a07007c0c */ /* 0x000fe2000bf81070 */
[----:B------:R-:W1:Y:S03]  /*0a30*/  S2UR UR5, SR_CgaCtaId ;  /* 0x00000000000579c3 */ /* 0x000e660000008800 */
[----:B------:R-:W-:Y:S01]  /*0a40*/  ISETP.GT.U32.AND.EX P4, PT, R5, R6, PT, P4 ;  /* 0x000000060500720c */ /* 0x000fe20003f84140 */
[----:B------:R-:W-:-:S03]  /*0a50*/  IMAD R6, R3, R22, R3 ;  /* 0x0000001603067224 */ /* 0x000fc600078e0203 */
[----:B------:R-:W-:Y:S02]  /*0a60*/  ISETP.GT.AND P6, PT, R7, RZ, P4 ;  /* 0x000000ff0700720c */ /* 0x000fe400027c4270 */
[C---:B------:R-:W-:Y:S02]  /*0a70*/  ISETP.LT.U32.AND P4, PT, R8.reuse, UR10, PT ;  /* 0x0000000a08007c0c */ /* 0x040fe4000bf81070 */
[----:B------:R-:W-:Y:S02]  /*0a80*/  ISETP.NE.AND P6, PT, R8, RZ, P6 ;  /* 0x000000ff0800720c */ /* 0x000fe400037c5270 */
[----:B------:R-:W-:Y:S01]  /*0a90*/  ISETP.GT.U32.AND.EX P4, PT, R5, RZ, PT, P4 ;  /* 0x000000ff0500720c */ /* 0x000fe20003f84140 */
[----:B------:R-:W-:Y:S01]  /*0aa0*/  IMAD.IADD R5, R6, 0x1, R23 ;  /* 0x0000000106057824 */ /* 0x000fe200078e0217 */
[----:B------:R-:W-:Y:S02]  /*0ab0*/  @!P2 MOV R8, 0x400 ;  /* 0x000004000008a802 */ /* 0x000fe40000000f00 */
[----:B------:R-:W-:-:S02]  /*0ac0*/  @!P3 MOV R6, 0x400 ;  /* 0x000004000006b802 */ /* 0x000fc40000000f00 */
[C---:B------:R-:W-:Y:S02]  /*0ad0*/  ISETP.GE.U32.AND P5, PT, R10.reuse, UR10, PT ;  /* 0x0000000a0a007c0c */ /* 0x040fe4000bfa6070 */
[----:B------:R-:W-:Y:S02]  /*0ae0*/  ISETP.NE.AND P4, PT, R10, RZ, P4 ;  /* 0x000000ff0a00720c */ /* 0x000fe40002785270 */
[----:B------:R-:W-:Y:S02]  /*0af0*/  @!P3 IADD3 R7, PT, PT, R3, R5, R0 ;  /* 0x000000050307b210 */ /* 0x000fe40007ffe000 */
[----:B0-----:R-:W-:Y:S01]  /*0b00*/  @!P2 LEA R10, R11, R8, 0x18 ;  /* 0x000000080b0aa211 */ /* 0x001fe200078ec0ff */
[----:B------:R-:W-:Y:S01]  /*0b10*/  UMOV UR4, 0x400 ;  /* 0x0000040000047882 */ /* 0x000fe20000000000 */
[----:B-1----:R-:W-:Y:S01]  /*0b20*/  @!P3 LEA R8, R9, R6, 0x18 ;  /* 0x000000060908b211 */ /* 0x002fe200078ec0ff */
[----:B------:R-:W-:Y:S01]  /*0b30*/  IMAD.IADD R6, R0, 0x1, R5 ;  /* 0x0000000100067824 */ /* 0x000fe200078e0205 */
[----:B------:R-:W-:-:S03]  /*0b40*/  ULEA UR4, UR5, UR4, 0x18 ;  /* 0x0000000405047291 */ /* 0x000fc6000f8ec0ff */
[----:B------:R-:W-:Y:S02]  /*0b50*/  @!P3 IMAD R11, R7, 0x8, R8 ;  /* 0x00000008070bb824 */ /* 0x000fe400078e0208 */
[----:B------:R-:W-:Y:S02]  /*0b60*/  @!P0 IMAD.IADD R7, R0, 0x1, R23 ;  /* 0x0000000100078824 */ /* 0x000fe400078e0217 */
[----:B------:R-:W-:-:S03]  /*0b70*/  IMAD.IADD R8, R2, 0x1, R6 ;  /* 0x0000000102087824 */ /* 0x000fc600078e0206 */
[----:B------:R-:W-:Y:S01]  /*0b80*/  @!P0 LEA R9, R7, UR4, 0x3 ;  /* 0x0000000407098c11 */ /* 0x000fe2000f8e18ff */
[----:B------:R-:W-:Y:S01]  /*0b90*/  @!P2 IMAD R27, R5, 0x8, R10 ;  /* 0x00000008051ba824 */ /* 0x000fe200078e020a */
[----:B------:R-:W-:Y:S02]  /*0ba0*/  LEA R7, R8, UR4, 0x3 ;  /* 0x0000000408077c11 */ /* 0x000fe4000f8e18ff */
[----:B------:R-:W-:Y:S02]  /*0bb0*/  MOV R20, UR11 ;  /* 0x0000000b00147c02 */ /* 0x000fe40008000f00 */
[----:B------:R-:W-:-:S04]  /*0bc0*/  PLOP3.LUT P4, PT, P6, P4, PT, 0x80, 0x8 ;  /* 0x000000000008781c */ /* 0x000fc80003789070 */
[----:B------:R-:W-:Y:S01]  /*0bd0*/  ISETP.LE.U32.OR.EX P4, PT, R20, RZ, !P4, P5 ;  /* 0x000000ff1400720c */ /* 0x000fe20006783550 */
[----:B--2---:R0:W-:Y:S04]  /*0be0*/  @!P0 STS.64 [R9+0x8], R18 ;  /* 0x0000081209008388 */ /* 0x0041e80000000a00 */
[----:B----4-:R0:W-:Y:S04]  /*0bf0*/  @!P3 STS.64 [R11+0x8], R14 ;  /* 0x0000080e0b00b388 */ /* 0x0101e80000000a00 */
[----:B---3--:R0:W-:Y:S04]  /*0c00*/  @!P2 STS.64 [R27+0x8], R24 ;  /* 0x000008181b00a388 */ /* 0x0081e80000000a00 */
[----:B-----5:R0:W-:Y:S01]  /*0c10*/  @!P1 STS.64 [R7+0x8], R16 ;  /* 0x0000081007009388 */ /* 0x0201e20000000a00 */
[----:B------:R-:W-:Y:S06]  /*0c20*/  BAR.SYNC.DEFER_BLOCKING 0x0 ;  /* 0x0000000000007b1d */ /* 0x000fec0000010000 */
[----:B------:R-:W-:Y:S05]  /*0c30*/  @P4 EXIT ;  /* 0x000000000000494d */ /* 0x000fea0003800000 */
[C---:B------:R-:W-:Y:S01]  /*0c40*/  IMAD R23, R3.reuse, R22, R23 ;  /* 0x0000001603177224 */ /* 0x040fe200078e0217 */
[----:B------:R-:W-:Y:S01]  /*0c50*/  LEA R13, R6, UR4, 0x3 ;  /* 0x00000004060d7c11 */ /* 0x000fe2000f8e18ff */
[----:B------:R-:W-:Y:S01]  /*0c60*/  IMAD.IADD R3, R3, 0x1, R6 ;  /* 0x0000000103037824 */ /* 0x000fe200078e0206 */
[----:B------:R-:W1:Y:S01]  /*0c70*/  LDCU.64 UR10, c[0x0][0x388] ;  /* 0x00007100ff0a77ac */ /* 0x000e620008000a00 */
[----:B------:R-:W-:Y:S01]  /*0c80*/  IMAD.IADD R23, R0, 0x1, R23 ;  /* 0x0000000100177824 */ /* 0x000fe200078e0217 */
[----:B0-----:R-:W-:Y:S01]  /*0c90*/  LDS.64 R6, [R7+0x8] ;  /* 0x0000080007067984 */ /* 0x001fe20000000a00 */
[----:B------:R-:W-:Y:S01]  /*0ca0*/  IMAD R5, R2, R21, R5 ;  /* 0x0000001502057224 */ /* 0x000fe200078e0205 */
[----:B------:R-:W-:Y:S01]  /*0cb0*/  LEA R0, R3, UR4, 0x3 ;  /* 0x0000000403007c11 */ /* 0x000fe2000f8e18ff */
[----:B------:R-:W-:Y:S01]  /*0cc0*/  UMOV UR8, 0x9999999a ;  /* 0x9999999a00087882 */ /* 0x000fe20000000000 */
[----:B------:R-:W-:Y:S01]  /*0cd0*/  LDS.64 R8, [R13] ;  /* 0x000000000d087984 */ /* 0x000fe20000000a00 */
[----:B------:R-:W-:Y:S01]  /*0ce0*/  LEA R14, R23, UR4, 0x3 ;  /* 0x00000004170e7c11 */ /* 0x000fe2000f8e18ff */
[----:B------:R-:W-:Y:S01]  /*0cf0*/  UMOV UR9, 0x3fe99999 ;  /* 0x3fe9999900097882 */ /* 0x000fe20000000000 */
[----:B------:R-:W-:Y:S01]  /*0d00*/  LEA R5, R5, UR4, 0x3 ;  /* 0x0000000405057c11 */ /* 0x000fe2000f8e18ff */
[----:B------:R-:W0:Y:S04]  /*0d10*/  LDS.64 R10, [R13+0x10] ;  /* 0x000010000d0a7984 */ /* 0x000e280000000a00 */
[----:B------:R-:W2:Y:S04]  /*0d20*/  LDS.64 R14, [R14+0x8] ;  /* 0x000008000e0e7984 */ /* 0x000ea80000000a00 */
[----:B------:R-:W3:Y:S04]  /*0d30*/  LDS.64 R2, [R0+0x8] ;  /* 0x0000080000027984 */ /* 0x000ee80000000a00 */
[----:B------:R-:W4:Y:S01]  /*0d40*/  LDS.64 R16, [R5+0x8] ;  /* 0x0000080005107984 */ /* 0x000f220000000a00 */
[----:B0-----:R-:W-:-:S08]  /*0d50*/  DADD R8, R8, R10 ;  /* 0x0000000008087229 */ /* 0x001fd0000000000a */
[----:B--2---:R-:W-:-:S08]  /*0d60*/  DADD R8, R8, R14 ;  /* 0x0000000008087229 */ /* 0x004fd0000000000e */
[----:B---3--:R-:W-:Y:S01]  /*0d70*/  DADD R2, R8, R2 ;  /* 0x0000000008027229 */ /* 0x008fe20000000002 */
[----:B-1----:R-:W-:-:S04]  /*0d80*/  LEA R8, P0, R12, UR10, 0x3 ;  /* 0x0000000a0c087c11 */ /* 0x002fc8000f8018ff */
[----:B------:R-:W-:-:S03]  /*0d90*/  LEA.HI.X R9, R12, UR11, R4, 0x3, P0 ;  /* 0x0000000b0c097c11 */ /* 0x000fc600080f1c04 */
[----:B----4-:R-:W-:-:S08]  /*0da0*/  DADD R2, R2, R16 ;  /* 0x0000000002027229 */ /* 0x010fd00000000010 */
[----:B------:R-:W-:-:S08]  /*0db0*/  DADD R2, R2, R6 ;  /* 0x0000000002027229 */ /* 0x000fd00000000006 */
[----:B------:R-:W-:-:S07]  /*0dc0*/  DMUL R2, R2, UR8 ;  /* 0x0000000802027c28 */ /* 0x000fce0008000000 */
[----:B------:R-:W-:Y:S01]  /*0dd0*/  STG.E.64 desc[UR6][R8.64], R2 ;  /* 0x0000000208007986 */ /* 0x000fe2000c101b06 */
[----:B------:R-:W-:Y:S05]  /*0de0*/  EXIT ;  /* 0x000000000000794d */ /* 0x000fea0003800000 */
.L_x_3:
        /* <DEDUP_REMOVED lines=9> */
.L_x_6:


//--------------------- .text._Z12naive_kernelPKdPdm --------------------------
	.section	.text._Z12naive_kernelPKdPdm,"ax",@progbits
	.align	128
        .global         _Z12naive_kernelPKdPdm
        .type           _Z12naive_kernelPKdPdm,@function
        .size           _Z12naive_kernelPKdPdm,(.L_x_7 - _Z12naive_kernelPKdPdm)
        .other          _Z12naive_kernelPKdPdm,@"STO_CUDA_ENTRY STV_DEFAULT"
_Z12naive_kernelPKdPdm:
.text._Z12naive_kernelPKdPdm:
[----:B------:R-:W-:Y:S01]  /*0000*/  LDC R1, c[0x0][0x37c] ;  /* 0x0000df00ff017b82 */ /* 0x000fe20000000800 */
[----:B------:R-:W0:Y:S07]  /*0010*/  S2R R3, SR_TID.X ;  /* 0x0000000000037919 */ /* 0x000e2e0000002100 */
[----:B------:R-:W0:Y:S01]  /*0020*/  S2UR UR4, SR_CTAID.X ;  /* 0x00000000000479c3 */ /* 0x000e220000002500 */
[----:B------:R-:W1:Y:S01]  /*0030*/  LDCU.64 UR8, c[0x0][0x390] ;  /* 0x00007200ff0877ac */ /* 0x000e620008000a00 */
[----:B------:R-:W-:Y:S01]  /*0040*/  PLOP3.LUT P1, PT, PT, PT, PT, 0x8, 0x80 ;  /* 0x000000000080781c */ /* 0x000fe20003f2e170 */
[----:B------:R-:W2:Y:S01]  /*0050*/  S2R R5, SR_TID.Y ;  /* 0x0000000000057919 */ /* 0x000ea20000002200 */
[----:B------:R-:W3:Y:S04]  /*0060*/  S2R R11, SR_TID.Z ;  /* 0x00000000000b7919 */ /* 0x000ee80000002300 */
[----:B------:R-:W0:Y:S08]  /*0070*/  LDC R16, c[0x0][0x360] ;  /* 0x0000d800ff107b82 */ /* 0x000e300000000800 */
[----:B------:R-:W2:Y:S01]  /*0080*/  S2UR UR5, SR_CTAID.Y ;  /* 0x00000000000579c3 */ /* 0x000ea20000002600 */
[----:B-1----:R-:W-:-:S04]  /*0090*/  UIADD3 UR6, UP0, UPT, UR8, -0x1, URZ ;  /* 0xffffffff08067890 */ /* 0x002fc8000ff1e0ff */
[----:B------:R-:W-:-:S03]  /*00a0*/  UIADD3.X UR7, UPT, UPT, UR9, -0x1, URZ, UP0, !UPT ;  /* 0xffffffff09077890 */ /* 0x000fc600087fe4ff */
[----:B------:R-:W2:Y:S01]  /*00b0*/  LDC R0, c[0x0][0x364] ;  /* 0x0000d900ff007b82 */ /* 0x000ea20000000800 */
[----:B0-----:R-:W-:Y:S02]  /*00c0*/  IMAD R16, R16, UR4, R3 ;  /* 0x0000000410107c24 */ /* 0x001fe4000f8e0203 */
[----:B------:R-:W-:-:S05]  /*00d0*/  MOV R3, UR7 ;  /* 0x0000000700037c02 */ /* 0x000fca0008000f00 */
[----:B------:R-:W3:Y:S01]  /*00e0*/  S2UR UR4, SR_CTAID.Z ;  /* 0x00000000000479c3 */ /* 0x000ee20000002700 */
[----:B------:R-:W-:Y:S02]  /*00f0*/  ISETP.LT.U32.AND P0, PT, R16, UR6, PT ;  /* 0x0000000610007c0c */ /* 0x000fe4000bf01070 */
[----:B------:R-:W-:-:S05]  /*0100*/  SHF.R.S32.HI R2, RZ, 0x1f, R16 ;  /* 0x0000001fff027819 */ /* 0x000fca0000011410 */
[----:B------:R-:W3:Y:S01]  /*0110*/  LDC R10, c[0x0][0x368] ;  /* 0x0000da00ff0a7b82 */ /* 0x000ee20000000800 */
[----:B------:R-:W-:-:S04]  /*0120*/  ISETP.GT.U32.AND.EX P0, PT, R3, R2, PT, P0 ;  /* 0x000000020300720c */ /* 0x000fc80003f04100 */
[----:B------:R-:W-:Y:S01]  /*0130*/  ISETP.LT.OR P0, PT, R16, 0x1, !P0 ;  /* 0x000000011000780c */ /* 0x000fe20004701670 */
[----:B--2---:R-:W-:Y:S01]  /*0140*/  IMAD R3, R0, UR5, R5 ;  /* 0x0000000500037c24 */ /* 0x004fe2000f8e0205 */
[----:B------:R-:W-:-:S04]  /*0150*/  MOV R0, UR7 ;  /* 0x0000000700007c02 */ /* 0x000fc80008000f00 */
[----:B------:R-:W-:-:S13]  /*0160*/  ISETP.EQ.OR P0, PT, R3, RZ, P0 ;  /* 0x000000ff0300720c */ /* 0x000fda0000702670 */
[----:B------:R-:W-:Y:S01]  /*0170*/  @!P0 ISETP.LT.U32.AND P2, PT, R3, UR6, PT ;  /* 0x0000000603008c0c */ /* 0x000fe2000bf41070 */
[----:B---3--:R-:W-:-:S03]  /*0180*/  IMAD R10, R10, UR4, R11 ;  /* 0x000000040a0a7c24 */ /* 0x008fc6000f8e020b */
[----:B------:R-:W-:-:S04]  /*0190*/  @!P0 ISETP.GT.U32.AND.EX P1, PT, R0, RZ, PT, P2 ;  /* 0x000000ff0000820c */ /* 0x000fc80003f24120 */
[----:B------:R-:W-:-:S13]  /*01a0*/  ISETP.EQ.OR P1, PT, R10, RZ, !P1 ;  /* 0x000000ff0a00720c */ /* 0x000fda0004f22670 */
[----:B------:R-:W-:Y:S05]  /*01b0*/  @P1 EXIT ;  /* 0x000000000000194d */ /* 0x000fea0003800000 */
[----:B------:R-:W-:Y:S01]  /*01c0*/  IMAD.U32 R0, RZ, RZ, UR7 ;  /* 0x00000007ff007e24 */ /* 0x000fe2000f8e00ff */
[----:B------:R-:W-:-:S04]  /*01d0*/  ISETP.LT.U32.AND P0, PT, R10, UR6, PT ;  /* 0x000000060a007c0c */ /* 0x000fc8000bf01070 */
[----:B------:R-:W-:-:S13]  /*01e0*/  ISETP.GT.U32.AND.EX P0, PT, R0, RZ, PT, P0 ;  /* 0x000000ff0000720c */ /* 0x000fda0003f04100 */
[----:B------:R-:W-:Y:S05]  /*01f0*/  @!P0 EXIT ;  /* 0x000000000000894d */ /* 0x000fea0003800000 */
[C---:B------:R-:W-:Y:S01]  /*0200*/  IADD3 R5, PT, PT, R3.reuse, 0x1, RZ ;  /* 0x0000000103057810 */ /* 0x040fe20007ffe0ff */
[----:B------:R-:W-:Y:S01]  /*0210*/  IMAD.MOV.U32 R11, RZ, RZ, RZ ;  /* 0x000000ffff0b7224 */ /* 0x000fe200078e00ff */
[C---:B------:R-:W-:Y:S01]  /*0220*/  IADD3 R14, PT, PT, R16.reuse, -0x1, RZ ;  /* 0xffffffff100e7810 */ /* 0x040fe20007ffe0ff */
[----:B------:R-:W-:Y:S01]  /*0230*/  VIADD R19, R3, 0xffffffff ;  /* 0xffffffff03137836 */ /* 0x000fe20000000000 */
[----:B------:R-:W-:Y:S01]  /*0240*/  IADD3 R4, PT, PT, R16, 0x1, RZ ;  /* 0x0000000110047810 */ /* 0x000fe20007ffe0ff */
[C---:B------:R-:W-:Y:S01]  /*0250*/  IMAD.WIDE.U32 R22, R5.reuse, UR8, R10 ;  /* 0x0000000805167c25 */ /* 0x040fe2000f8e000a */
[----:B------:R-:W-:Y:S01]  /*0260*/  SHF.R.S32.HI R0, RZ, 0x1f, R14 ;  /* 0x0000001fff007819 */ /* 0x000fe2000001140e */
[----:B------:R-:W0:Y:S02]  /*0270*/  LDCU.128 UR12, c[0x0][0x380] ;  /* 0x00007000ff0c77ac */ /* 0x000e240008000c00 */
[----:B------:R-:W-:Y:S02]  /*0280*/  IMAD R23, R5, UR9, R23 ;  /* 0x0000000905177c24 */ /* 0x000fe4000f8e0217 */
[----:B------:R-:W-:Y:S01]  /*0290*/  IMAD R5, R2, UR8, RZ ;  /* 0x0000000802057c24 */ /* 0x000fe2000f8e02ff */
[----:B------:R-:W1:Y:S01]  /*02a0*/  LDCU.64 UR4, c[0x0][0x358] ;  /* 0x00006b00ff0477ac */ /* 0x000e620008000a00 */
[----:B------:R-:W-:Y:S01]  /*02b0*/  IMAD R7, R0, UR8, RZ ;  /* 0x0000000800077c24 */ /* 0x000fe2000f8e02ff */
[----:B------:R-:W-:Y:S01]  /*02c0*/  SHF.R.S32.HI R0, RZ, 0x1f, R4 ;  /* 0x0000001fff007819 */ /* 0x000fe20000011404 */
[C---:B------:R-:W-:Y:S01]  /*02d0*/  IMAD R25, R16.reuse, UR9, R5 ;  /* 0x0000000910197c24 */ /* 0x040fe2000f8e0205 */
[----:B------:R-:W-:Y:S01]  /*02e0*/  SHF.R.S32.HI R5, RZ, 0x1f, R19 ;  /* 0x0000001fff057819 */ /* 0x000fe20000011413 */
[----:B------:R-:W-:-:S04]  /*02f0*/  IMAD.WIDE.U32 R16, R16, UR8, RZ ;  /* 0x0000000810107c25 */ /* 0x000fc8000f8e00ff */
[----:B------:R-:W-:Y:S02]  /*0300*/  IMAD R6, R5, UR8, RZ ;  /* 0x0000000805067c24 */ /* 0x000fe4000f8e02ff */
[C---:B------:R-:W-:Y:S02]  /*0310*/  IMAD R5, R14.reuse, UR9, R7 ;  /* 0x000000090e057c24 */ /* 0x040fe4000f8e0207 */
[----:B------:R-:W-:-:S04]  /*0320*/  IMAD.WIDE.U32 R14, R14, UR8, RZ ;  /* 0x000000080e0e7c25 */ /* 0x000fc8000f8e00ff */
[----:B------:R-:W-:Y:S01]  /*0330*/  IMAD R9, R0, UR8, RZ ;  /* 0x0000000800097c24 */ /* 0x000fe2000f8e02ff */
[----:B------:R-:W-:Y:S01]  /*0340*/  IADD3 R0, PT, PT, R15, R5, RZ ;  /* 0x000000050f007210 */ /* 0x000fe20007ffe0ff */
[----:B------:R-:W-:Y:S02]  /*0350*/  IMAD.IADD R7, R17, 0x1, R25 ;  /* 0x0000000111077824 */ /* 0x000fe400078e0219 */
[C---:B------:R-:W-:Y:S02]  /*0360*/  IMAD R17, R4.reuse, UR9, R9 ;  /* 0x0000000904117c24 */ /* 0x040fe4000f8e0209 */
[----:B------:R-:W-:-:S04]  /*0370*/  IMAD.WIDE.U32 R4, R4, UR8, RZ ;  /* 0x0000000804047c25 */ /* 0x000fc8000f8e00ff */
[C---:B------:R-:W-:Y:S02]  /*0380*/  IMAD R13, R19.reuse, UR9, R6 ;  /* 0x00000009130d7c24 */ /* 0x040fe4000f8e0206 */
[----:B------:R-:W-:-:S04]  /*0390*/  IMAD.WIDE.U32 R18, R19, UR8, R10 ;  /* 0x0000000813127c25 */ /* 0x000fc8000f8e000a */
[----:B------:R-:W-:-:S04]  /*03a0*/  IMAD.WIDE.U32 R20, R3, UR8, R10 ;  /* 0x0000000803147c25 */ /* 0x000fc8000f8e000a */
[----:B------:R-:W-:Y:S01]  /*03b0*/  IMAD R11, R0, UR8, RZ ;  /* 0x00000008000b7c24 */ /* 0x000fe2000f8e02ff */
[----:B------:R-:W-:Y:S01]  /*03c0*/  IADD3 R0, PT, PT, R5, R17, RZ ;  /* 0x0000001105007210 */ /* 0x000fe20007ffe0ff */
[----:B------:R-:W-:Y:S02]  /*03d0*/  IMAD R2, R3, UR9, RZ ;  /* 0x0000000903027c24 */ /* 0x000fe4000f8e02ff */
[----:B------:R-:W-:Y:S02]  /*03e0*/  IMAD R7, R7, UR8, RZ ;  /* 0x0000000807077c24 */ /* 0x000fe4000f8e02ff */
[----:B------:R-:W-:Y:S02]  /*03f0*/  IMAD.IADD R21, R21, 0x1, R2 ;  /* 0x0000000115157824 */ /* 0x000fe400078e0202 */
[----:B------:R-:W-:Y:S02]  /*0400*/  IMAD R5, R14, UR9, R11 ;  /* 0x000000090e057c24 */ /* 0x000fe4000f8e020b */
[----:B------:R-:W-:-:S02]  /*0410*/  IMAD R11, R0, UR8, RZ ;  /* 0x00000008000b7c24 */ /* 0x000fc4000f8e02ff */
[----:B------:R-:W-:-:S04]  /*0420*/  IMAD.WIDE.U32 R8, R16, UR8, RZ ;  /* 0x0000000810087c25 */ /* 0x000fc8000f8e00ff */
[----:B------:R-:W-:Y:S02]  /*0430*/  IMAD.IADD R19, R19, 0x1, R13 ;  /* 0x0000000113137824 */ /* 0x000fe400078e020d */
[----:B------:R-:W-:-:S04]  /*0440*/  IMAD.WIDE.U32 R14, R14, UR8, R20 ;  /* 0x000000080e0e7c25 */ /* 0x000fc8000f8e0014 */
[----:B------:R-:W-:Y:S01]  /*0450*/  IMAD R0, R16, UR9, R7 ;  /* 0x0000000910007c24 */ /* 0x000fe2000f8e0207 */
[----:B0-----:R-:W-:Y:S01]  /*0460*/  LEA R6, P0, R14, UR12, 0x3 ;  /* 0x0000000c0e067c11 */ /* 0x001fe2000f8018ff */
[----:B------:R-:W-:-:S03]  /*0470*/  IMAD.WIDE.U32 R12, R4, UR8, R20 ;  /* 0x00000008040c7c25 */ /* 0x000fc6000f8e0014 */
[----:B------:R-:W-:Y:S01]  /*0480*/  IADD3 R17, PT, PT, R9, R0, RZ ;  /* 0x0000000009117210 */ /* 0x000fe20007ffe0ff */
[----:B------:R-:W-:Y:S01]  /*0490*/  IMAD R7, R4, UR9, R11 ;  /* 0x0000000904077c24 */ /* 0x000fe2000f8e020b */
[----:B------:R-:W-:Y:S01]  /*04a0*/  LEA R4, P1, R12, UR12, 0x3 ;  /* 0x0000000c0c047c11 */ /* 0x000fe2000f8218ff */
[----:B------:R-:W-:Y:S02]  /*04b0*/  IMAD.IADD R5, R15, 0x1, R5 ;  /* 0x000000010f057824 */ /* 0x000fe400078e0205 */
[----:B------:R-:W-:Y:S01]  /*04c0*/  IMAD.WIDE.U32 R22, R16, UR8, R22 ;  /* 0x0000000810167c25 */ /* 0x000fe2000f8e0016 */
[----:B------:R-:W-:Y:S02]  /*04d0*/  IADD3 R9, PT, PT, R13, R7, RZ ;  /* 0x000000070d097210 */ /* 0x000fe40007ffe0ff */
[----:B------:R-:W-:Y:S01]  /*04e0*/  LEA.HI.X R7, R14, UR13, R5, 0x3, P0 ;  /* 0x0000000d0e077c11 */ /* 0x000fe200080f1c05 */
[----:B------:R-:W-:Y:S01]  /*04f0*/  IMAD.WIDE.U32 R18, R16, UR8, R18 ;  /* 0x0000000810127c25 */ /* 0x000fe2000f8e0012 */
[----:B------:R-:W-:-:S03]  /*0500*/  LEA.HI.X R5, R12, UR13, R9, 0x3, P1 ;  /* 0x0000000d0c057c11 */ /* 0x000fc600088f1c09 */
[----:B------:R-:W-:Y:S01]  /*0510*/  IMAD.MOV.U32 R16, RZ, RZ, R8 ;  /* 0x000000ffff107224 */ /* 0x000fe200078e0008 */
[----:B------:R-:W-:Y:S01]  /*0520*/  LEA R12, P0, R18, UR12, 0x3 ;  /* 0x0000000c120c7c11 */ /* 0x000fe2000f8018ff */
[----:B-1----:R-:W2:Y:S02]  /*0530*/  LDG.E.64 R6, desc[UR4][R6.64] ;  /* 0x0000000406067981 */ /* 0x002ea4000c1e1b00 */
[----:B------:R-:W-:Y:S01]  /*0540*/  IMAD.WIDE.U32 R14, R3, UR8, R16 ;  /* 0x00000008030e7c25 */ /* 0x000fe2000f8e0010 */
[----:B------:R-:W-:Y:S01]  /*0550*/  IADD3 R3, PT, PT, R0, R19, RZ ;  /* 0x0000001300037210 */ /* 0x000fe20007ffe0ff */
[----:B------:R-:W2:Y:S02]  /*0560*/  LDG.E.64 R4, desc[UR4][R4.64] ;  /* 0x0000000404047981 */ /* 0x000ea4000c1e1b00 */
[----:B------:R-:W-:Y:S01]  /*0570*/  VIADD R11, R10, 0xffffffff ;  /* 0xffffffff0a0b7836 */ /* 0x000fe20000000000 */
[----:B------:R-:W-:Y:S02]  /*0580*/  LEA.HI.X R13, R18, UR13, R3, 0x3, P0 ;  /* 0x0000000d120d7c11 */ /* 0x000fe400080f1c03 */
[----:B------:R-:W-:-:S02]  /*0590*/  IADD3 R3, PT, PT, R0, R23, RZ ;  /* 0x0000001700037210 */ /* 0x000fc40007ffe0ff */
[C---:B------:R-:W-:Y:S02]  /*05a0*/  LEA R10, P1, R22.reuse, UR12, 0x3 ;  /* 0x0000000c160a7c11 */ /* 0x040fe4000f8218ff */
[----:B------:R-:W-:Y:S01]  /*05b0*/  IADD3 R0, P2, PT, R11, R14, RZ ;  /* 0x0000000e0b007210 */ /* 0x000fe20007f5e0ff */
[----:B------:R-:W3:Y:S01]  /*05c0*/  LDG.E.64 R12, desc[UR4][R12.64] ;  /* 0x000000040c0c7981 */ /* 0x000ee2000c1e1b00 */
[----:B------:R-:W-:Y:S02]  /*05d0*/  LEA.HI.X R11, R22, UR13, R3, 0x3, P1 ;  /* 0x0000000d160b7c11 */ /* 0x000fe400088f1c03 */
[----:B------:R-:W-:Y:S01]  /*05e0*/  IADD3 R20, P0, PT, R20, R8, RZ ;  /* 0x0000000814147210 */ /* 0x000fe20007f1e0ff */
[----:B------:R-:W-:Y:S01]  /*05f0*/  IMAD.X R15, R2, 0x1, R15, P2 ;  /* 0x00000001020f7824 */ /* 0x000fe200010e060f */
[----:B------:R-:W-:Y:S02]  /*0600*/  LEA R8, P1, R0, UR12, 0x3 ;  /* 0x0000000c00087c11 */ /* 0x000fe4000f8218ff */
[----:B------:R-:W4:Y:S01]  /*0610*/  LDG.E.64 R10, desc[UR4][R10.64] ;  /* 0x000000040a0a7981 */ /* 0x000f22000c1e1b00 */
[----:B------:R-:W-:Y:S01]  /*0620*/  IMAD.SHL.U32 R2, R20, 0x8, RZ ;  /* 0x0000000814027824 */ /* 0x000fe200078e00ff */
[----:B------:R-:W-:-:S02]  /*0630*/  IADD3.X R17, PT, PT, R17, R21, RZ, P0, !PT ;  /* 0x0000001511117210 */ /* 0x000fc400007fe4ff */
[----:B------:R-:W-:Y:S02]  /*0640*/  LEA.HI.X R9, R0, UR13, R15, 0x3, P1 ;  /* 0x0000000d00097c11 */ /* 0x000fe400088f1c0f */
[----:B------:R-:W-:Y:S02]  /*0650*/  SHF.L.U64.HI R0, R20, 0x3, R17 ;  /* 0x0000000314007819 */ /* 0x000fe40000010211 */
[----:B------:R-:W-:Y:S02]  /*0660*/  IADD3 R14, P0, PT, R2, UR12, RZ ;  /* 0x0000000c020e7c10 */ /* 0x000fe4000ff1e0ff */
[----:B------:R-:W5:Y:S02]  /*0670*/  LDG.E.64 R8, desc[UR4][R8.64] ;  /* 0x0000000408087981 */ /* 0x000f64000c1e1b00 */
[----:B------:R-:W-:-:S06]  /*0680*/  IADD3.X R15, PT, PT, R0, UR13, RZ, P0, !PT ;  /* 0x0000000d000f7c10 */ /* 0x000fcc00087fe4ff */
[----:B------:R-:W5:Y:S01]  /*0690*/  LDG.E.64 R14, desc[UR4][R14.64+0x8] ;  /* 0x000008040e0e7981 */ /* 0x000f62000c1e1b00 */
[----:B------:R-:W-:Y:S01]  /*06a0*/  IADD3 R2, P0, PT, R2, UR14, RZ ;  /* 0x0000000e02027c10 */ /* 0x000fe2000ff1e0ff */
[----:B------:R-:W-:Y:S01]  /*06b0*/  UMOV UR6, 0x9999999a ;  /* 0x9999999a00067882 */ /* 0x000fe20000000000 */
[----:B------:R-:W-:Y:S02]  /*06c0*/  UMOV UR7, 0x3fe99999 ;  /* 0x3fe9999900077882 */ /* 0x000fe40000000000 */
[----:B------:R-:W-:Y:S01]  /*06d0*/  IADD3.X R3, PT, PT, R0, UR15, RZ, P0, !PT ;  /* 0x0000000f00037c10 */ /* 0x000fe200087fe4ff */
[----:B--2---:R-:W-:-:S08]  /*06e0*/  DADD R4, R6, R4 ;  /* 0x0000000006047229 */ /* 0x004fd00000000004 */
[----:B---3--:R-:W-:-:S08]  /*06f0*/  DADD R4, R4, R12 ;  /* 0x0000000004047229 */ /* 0x008fd0000000000c */
[----:B----4-:R-:W-:-:S08]  /*0700*/  DADD R4, R4, R10 ;  /* 0x0000000004047229 */ /* 0x010fd0000000000a */
[----:B-----5:R-:W-:-:S08]  /*0710*/  DADD R4, R4, R8 ;  /* 0x0000000004047229 */ /* 0x020fd00000000008 */
[----:B------:R-:W-:-:S08]  /*0720*/  DADD R4, R4, R14 ;  /* 0x0000000004047229 */ /* 0x000fd0000000000e */
[----:B------:R-:W-:-:S07]  /*0730*/  DMUL R4, R4, UR6 ;  /* 0x0000000604047c28 */ /* 0x000fce0008000000 */
[----:B------:R-:W-:Y:S01]  /*0740*/  STG.E.64 desc[UR4][R2.64], R4 ;  /* 0x0000000402007986 */ /* 0x000fe2000c101b04 */
[----:B------:R-:W-:Y:S05]  /*0750*/  EXIT ;  /* 0x000000000000794d */ /* 0x000fea0003800000 */
.L_x_4:
        /* <DEDUP_REMOVED lines=10> */
.L_x_7:


//--------------------- .nv.shared._Z10opt_kernelPKdPdm --------------------------
	.section	.nv.shared._Z10opt_kernelPKdPdm,"aw",@nobits
	.sectionflags	@""
	.align	16
	.zero		1024


//--------------------- .nv.shared.reserved.0     --------------------------
	.section	.nv.shared.reserved.0,"aw",@nobits
	.weak		__nv_reservedSMEM_offset_0_alias
	.size		__nv_reservedSMEM_offset_0_alias, 0, 64
	.other		__nv_reservedSMEM_offset_0_alias,@"STO_CUDA_RESERVED_SHARED STV_DEFAULT"
__nv_reservedSMEM_offset_0_alias:
	.zero		0
	.zero		64


//--------------------- .nv.shared._Z12shmem_kernelPKdPdm --------------------------
	.section	.nv.shared._Z12shmem_kernelPKdPdm,"aw",@nobits
	.sectionflags	@""
	.align	16
	.zero		1024


//--------------------- .nv.shared._Z12naive_kernelPKdPdm --------------------------
	.section	.nv.shared._Z12naive_kernelPKdPdm,"aw",@nobits
	.sectionflags	@""
	.align	16
	.zero		1024


//--------------------- .nv.constant0._Z10opt_kernelPKdPdm --------------------------
	.section	.nv.constant0._Z10opt_kernelPKdPdm,"a",@progbits
	.sectionflags	@""
	.align	4
.nv.constant0._Z10opt_kernelPKdPdm:
	.zero		920


//--------------------- .nv.constant0._Z12shmem_kernelPKdPdm --------------------------
	.section	.nv.constant0._Z12shmem_kernelPKdPdm,"a",@progbits
	.sectionflags	@""
	.align	4
.nv.constant0._Z12shmem_kernelPKdPdm:
	.zero		920


//--------------------- .nv.constant0._Z12naive_kernelPKdPdm --------------------------
	.section	.nv.constant0._Z12naive_kernelPKdPdm,"a",@progbits
	.sectionflags	@""
	.align	4
.nv.constant0._Z12naive_kernelPKdPdm:
	.zero		920


//--------------------- SYMBOLS --------------------------

	.type		.nv.reservedSmem.offset0,@object
	.size		.nv.reservedSmem.offset0,0x4
	.type		.nv.reservedSmem.cap,@object
	.size		.nv.reservedSmem.cap,0x4
